//
// Generated by NVIDIA NVVM Compiler
//
// Compiler Build ID: CL-36424714
// Cuda compilation tools, release 13.0, V13.0.88
// Based on NVVM 20.0.0
//

.version 9.0
.target sm_100
.address_size 64

	// .globl	fourier_error
.global .align 1 .b8 _ZN34_INTERNAL_f84c8697_4_k_cu_f376b2004cuda3std3__45__cpo5beginE[1];
.global .align 1 .b8 _ZN34_INTERNAL_f84c8697_4_k_cu_f376b2004cuda3std3__45__cpo3endE[1];
.global .align 1 .b8 _ZN34_INTERNAL_f84c8697_4_k_cu_f376b2004cuda3std3__45__cpo6cbeginE[1];
.global .align 1 .b8 _ZN34_INTERNAL_f84c8697_4_k_cu_f376b2004cuda3std3__45__cpo4cendE[1];
.global .align 1 .b8 _ZN34_INTERNAL_f84c8697_4_k_cu_f376b2004cuda3std3__45__cpo6rbeginE[1];
.global .align 1 .b8 _ZN34_INTERNAL_f84c8697_4_k_cu_f376b2004cuda3std3__45__cpo4rendE[1];
.global .align 1 .b8 _ZN34_INTERNAL_f84c8697_4_k_cu_f376b2004cuda3std3__45__cpo7crbeginE[1];
.global .align 1 .b8 _ZN34_INTERNAL_f84c8697_4_k_cu_f376b2004cuda3std3__45__cpo5crendE[1];
.global .align 1 .b8 _ZN34_INTERNAL_f84c8697_4_k_cu_f376b2004cuda3std3__436_GLOBAL__N__f84c8697_4_k_cu_f376b2006ignoreE[1];
.global .align 1 .b8 _ZN34_INTERNAL_f84c8697_4_k_cu_f376b2004cuda3std3__419piecewise_constructE[1];
.global .align 1 .b8 _ZN34_INTERNAL_f84c8697_4_k_cu_f376b2004cuda3std3__48in_placeE[1];
.global .align 1 .b8 _ZN34_INTERNAL_f84c8697_4_k_cu_f376b2004cuda3std3__420unreachable_sentinelE[1];
.global .align 1 .b8 _ZN34_INTERNAL_f84c8697_4_k_cu_f376b2004cuda3std6ranges3__45__cpo4swapE[1];
.global .align 1 .b8 _ZN34_INTERNAL_f84c8697_4_k_cu_f376b2004cuda3std6ranges3__45__cpo9iter_moveE[1];
.global .align 1 .b8 _ZN34_INTERNAL_f84c8697_4_k_cu_f376b2004cuda3std6ranges3__45__cpo5beginE[1];
.global .align 1 .b8 _ZN34_INTERNAL_f84c8697_4_k_cu_f376b2004cuda3std6ranges3__45__cpo3endE[1];
.global .align 1 .b8 _ZN34_INTERNAL_f84c8697_4_k_cu_f376b2004cuda3std6ranges3__45__cpo6cbeginE[1];
.global .align 1 .b8 _ZN34_INTERNAL_f84c8697_4_k_cu_f376b2004cuda3std6ranges3__45__cpo4cendE[1];
.global .align 1 .b8 _ZN34_INTERNAL_f84c8697_4_k_cu_f376b2004cuda3std6ranges3__45__cpo7advanceE[1];
.global .align 1 .b8 _ZN34_INTERNAL_f84c8697_4_k_cu_f376b2004cuda3std6ranges3__45__cpo9iter_swapE[1];
.global .align 1 .b8 _ZN34_INTERNAL_f84c8697_4_k_cu_f376b2004cuda3std6ranges3__45__cpo4nextE[1];
.global .align 1 .b8 _ZN34_INTERNAL_f84c8697_4_k_cu_f376b2004cuda3std6ranges3__45__cpo4prevE[1];
.global .align 1 .b8 _ZN34_INTERNAL_f84c8697_4_k_cu_f376b2004cuda3std6ranges3__45__cpo4dataE[1];
.global .align 1 .b8 _ZN34_INTERNAL_f84c8697_4_k_cu_f376b2004cuda3std6ranges3__45__cpo5cdataE[1];
.global .align 1 .b8 _ZN34_INTERNAL_f84c8697_4_k_cu_f376b2004cuda3std6ranges3__45__cpo4sizeE[1];
.global .align 1 .b8 _ZN34_INTERNAL_f84c8697_4_k_cu_f376b2004cuda3std6ranges3__45__cpo5ssizeE[1];
.global .align 1 .b8 _ZN34_INTERNAL_f84c8697_4_k_cu_f376b2004cuda3std6ranges3__45__cpo8distanceE[1];
.global .align 1 .b8 _ZN34_INTERNAL_f84c8697_4_k_cu_f376b2006thrust24THRUST_300001_SM_1000_NS6system6detail10sequential3seqE[1];

.visible .entry fourier_error(
	.param .u32 fourier_error_param_0,
	.param .u64 .ptr .align 1 fourier_error_param_1,
	.param .u64 .ptr .align 1 fourier_error_param_2,
	.param .u64 .ptr .align 1 fourier_error_param_3,
	.param .u64 .ptr .align 1 fourier_error_param_4,
	.param .u64 .ptr .align 1 fourier_error_param_5,
	.param .u64 .ptr .align 1 fourier_error_param_6,
	.param .u64 .ptr .align 1 fourier_error_param_7,
	.param .u32 fourier_error_param_8,
	.param .u32 fourier_error_param_9
)
.maxntid 1024
.minnctapersm 2
{
	.reg .pred 	%p<29>;
	.reg .b32 	%r<127>;
	.reg .b32 	%f<152>;
	.reg .b64 	%rd<81>;

	ld.param.u32 	%r34, [fourier_error_param_0];
	ld.param.u64 	%rd15, [fourier_error_param_1];
	ld.param.u64 	%rd10, [fourier_error_param_2];
	ld.param.u64 	%rd12, [fourier_error_param_4];
	ld.param.u64 	%rd13, [fourier_error_param_5];
	ld.param.u64 	%rd14, [fourier_error_param_6];
	ld.param.u64 	%rd16, [fourier_error_param_7];
	ld.param.u32 	%r35, [fourier_error_param_8];
	ld.param.u32 	%r36, [fourier_error_param_9];
	cvta.to.global.u64 	%rd1, %rd15;
	cvta.to.global.u64 	%rd2, %rd12;
	cvta.to.global.u64 	%rd3, %rd13;
	cvta.to.global.u64 	%rd4, %rd14;
	cvta.to.global.u64 	%rd5, %rd10;
	cvta.to.global.u64 	%rd17, %rd16;
	mov.u32 	%r1, %tid.x;
	mov.u32 	%r116, %tid.y;
	mov.u32 	%r37, %ctaid.x;
	mul.lo.s32 	%r38, %r37, %r34;
	mul.lo.s32 	%r39, %r38, 15;
	mul.wide.u32 	%rd18, %r39, 4;
	add.s64 	%rd6, %rd17, %rd18;
	ld.global.u32 	%r40, [%rd6+24];
	mul.lo.s32 	%r3, %r36, %r35;
	mul.lo.s32 	%r41, %r3, %r40;
	cvt.s64.s32 	%rd7, %r41;
	ld.global.u32 	%r42, [%rd6+36];
	mul.lo.s32 	%r43, %r3, %r42;
	cvt.s64.s32 	%rd8, %r43;
	ld.global.u32 	%r44, [%rd6+48];
	mul.lo.s32 	%r45, %r3, %r44;
	cvt.s64.s32 	%rd9, %r45;
	setp.ge.s32 	%p1, %r116, %r35;
	@%p1 bra 	$L__BB0_19;
	setp.gt.s32 	%p2, %r34, 0;
	@%p2 bra 	$L__BB0_2;
	bra.uni 	$L__BB0_15;
$L__BB0_2:
	and.b32  	%r4, %r34, 2147483644;
	shl.b32 	%r5, %r3, 2;
$L__BB0_3:
	setp.lt.s32 	%p6, %r1, %r36;
	@%p6 bra 	$L__BB0_5;
$L__BB0_4:
	mov.u32 	%r115, %ntid.y;
	add.s32 	%r116, %r116, %r115;
	setp.lt.s32 	%p28, %r116, %r35;
	@%p28 bra 	$L__BB0_3;
	bra.uni 	$L__BB0_19;
$L__BB0_5:
	mul.lo.s32 	%r8, %r116, %r36;
	mov.u32 	%r117, %r1;
$L__BB0_6:
	setp.lt.u32 	%p7, %r34, 4;
	mov.f32 	%f147, 0f00000000;
	mov.b32 	%r124, 0;
	@%p7 bra 	$L__BB0_9;
	and.b32  	%r51, %r34, 2147483644;
	neg.s32 	%r122, %r51;
	add.s32 	%r52, %r35, %r116;
	mad.lo.s32 	%r121, %r36, %r52, %r117;
	shl.b32 	%r53, %r35, 1;
	add.s32 	%r54, %r53, %r116;
	mad.lo.s32 	%r120, %r36, %r54, %r117;
	mad.lo.s32 	%r55, %r35, 3, %r116;
	mad.lo.s32 	%r119, %r36, %r55, %r117;
	add.s32 	%r118, %r8, %r117;
	mov.f32 	%f147, 0f00000000;
$L__BB0_8:
	.pragma "nounroll";
	cvt.s64.s32 	%rd31, %r118;
	add.s64 	%rd32, %rd31, %rd7;
	shl.b64 	%rd33, %rd32, 3;
	add.s64 	%rd34, %rd1, %rd33;
	ld.global.v2.f32 	{%f21, %f22}, [%rd34];
	abs.f32 	%f23, %f21;
	abs.f32 	%f24, %f22;
	mov.b32 	%r56, %f24;
	mov.b32 	%r57, %f23;
	min.s32 	%r58, %r56, %r57;
	mov.b32 	%f25, %r58;
	max.s32 	%r59, %r57, %r56;
	mov.b32 	%f26, %r59;
	and.b32  	%r60, %r59, -33554432;
	xor.b32  	%r61, %r60, 2122317824;
	mov.b32 	%f27, %r61;
	mul.f32 	%f28, %f25, %f27;
	mul.f32 	%f29, %f26, %f27;
	mul.f32 	%f30, %f28, %f28;
	fma.rn.f32 	%f31, %f29, %f29, %f30;
	sqrt.rn.f32 	%f32, %f31;
	or.b32  	%r62, %r60, 8388608;
	mov.b32 	%f33, %r62;
	mul.f32 	%f34, %f32, %f33;
	setp.eq.f32 	%p8, %f25, 0f00000000;
	selp.f32 	%f35, %f26, %f34, %p8;
	setp.eq.f32 	%p9, %f25, 0f7F800000;
	selp.f32 	%f36, 0f7F800000, %f35, %p9;
	fma.rn.f32 	%f37, %f36, %f36, %f147;
	cvt.s64.s32 	%rd35, %r121;
	add.s64 	%rd36, %rd35, %rd7;
	shl.b64 	%rd37, %rd36, 3;
	add.s64 	%rd38, %rd1, %rd37;
	ld.global.v2.f32 	{%f38, %f39}, [%rd38];
	abs.f32 	%f40, %f38;
	abs.f32 	%f41, %f39;
	mov.b32 	%r63, %f41;
	mov.b32 	%r64, %f40;
	min.s32 	%r65, %r63, %r64;
	mov.b32 	%f42, %r65;
	max.s32 	%r66, %r64, %r63;
	mov.b32 	%f43, %r66;
	and.b32  	%r67, %r66, -33554432;
	xor.b32  	%r68, %r67, 2122317824;
	mov.b32 	%f44, %r68;
	mul.f32 	%f45, %f42, %f44;
	mul.f32 	%f46, %f43, %f44;
	mul.f32 	%f47, %f45, %f45;
	fma.rn.f32 	%f48, %f46, %f46, %f47;
	sqrt.rn.f32 	%f49, %f48;
	or.b32  	%r69, %r67, 8388608;
	mov.b32 	%f50, %r69;
	mul.f32 	%f51, %f49, %f50;
	setp.eq.f32 	%p10, %f42, 0f00000000;
	selp.f32 	%f52, %f43, %f51, %p10;
	setp.eq.f32 	%p11, %f42, 0f7F800000;
	selp.f32 	%f53, 0f7F800000, %f52, %p11;
	fma.rn.f32 	%f54, %f53, %f53, %f37;
	cvt.s64.s32 	%rd39, %r120;
	add.s64 	%rd40, %rd39, %rd7;
	shl.b64 	%rd41, %rd40, 3;
	add.s64 	%rd42, %rd1, %rd41;
	ld.global.v2.f32 	{%f55, %f56}, [%rd42];
	abs.f32 	%f57, %f55;
	abs.f32 	%f58, %f56;
	mov.b32 	%r70, %f58;
	mov.b32 	%r71, %f57;
	min.s32 	%r72, %r70, %r71;
	mov.b32 	%f59, %r72;
	max.s32 	%r73, %r71, %r70;
	mov.b32 	%f60, %r73;
	and.b32  	%r74, %r73, -33554432;
	xor.b32  	%r75, %r74, 2122317824;
	mov.b32 	%f61, %r75;
	mul.f32 	%f62, %f59, %f61;
	mul.f32 	%f63, %f60, %f61;
	mul.f32 	%f64, %f62, %f62;
	fma.rn.f32 	%f65, %f63, %f63, %f64;
	sqrt.rn.f32 	%f66, %f65;
	or.b32  	%r76, %r74, 8388608;
	mov.b32 	%f67, %r76;
	mul.f32 	%f68, %f66, %f67;
	setp.eq.f32 	%p12, %f59, 0f00000000;
	selp.f32 	%f69, %f60, %f68, %p12;
	setp.eq.f32 	%p13, %f59, 0f7F800000;
	selp.f32 	%f70, 0f7F800000, %f69, %p13;
	fma.rn.f32 	%f71, %f70, %f70, %f54;
	cvt.s64.s32 	%rd43, %r119;
	add.s64 	%rd44, %rd43, %rd7;
	shl.b64 	%rd45, %rd44, 3;
	add.s64 	%rd46, %rd1, %rd45;
	ld.global.v2.f32 	{%f72, %f73}, [%rd46];
	abs.f32 	%f74, %f72;
	abs.f32 	%f75, %f73;
	mov.b32 	%r77, %f75;
	mov.b32 	%r78, %f74;
	min.s32 	%r79, %r77, %r78;
	mov.b32 	%f76, %r79;
	max.s32 	%r80, %r78, %r77;
	mov.b32 	%f77, %r80;
	and.b32  	%r81, %r80, -33554432;
	xor.b32  	%r82, %r81, 2122317824;
	mov.b32 	%f78, %r82;
	mul.f32 	%f79, %f76, %f78;
	mul.f32 	%f80, %f77, %f78;
	mul.f32 	%f81, %f79, %f79;
	fma.rn.f32 	%f82, %f80, %f80, %f81;
	sqrt.rn.f32 	%f83, %f82;
	or.b32  	%r83, %r81, 8388608;
	mov.b32 	%f84, %r83;
	mul.f32 	%f85, %f83, %f84;
	setp.eq.f32 	%p14, %f76, 0f00000000;
	selp.f32 	%f86, %f77, %f85, %p14;
	setp.eq.f32 	%p15, %f76, 0f7F800000;
	selp.f32 	%f87, 0f7F800000, %f86, %p15;
	fma.rn.f32 	%f147, %f87, %f87, %f71;
	add.s32 	%r122, %r122, 4;
	add.s32 	%r121, %r121, %r5;
	add.s32 	%r120, %r120, %r5;
	add.s32 	%r119, %r119, %r5;
	add.s32 	%r118, %r118, %r5;
	setp.ne.s32 	%p16, %r122, 0;
	mov.u32 	%r124, %r4;
	@%p16 bra 	$L__BB0_8;
$L__BB0_9:
	and.b32  	%r84, %r34, 3;
	setp.eq.s32 	%p17, %r84, 0;
	@%p17 bra 	$L__BB0_14;
	setp.eq.s32 	%p18, %r84, 1;
	@%p18 bra 	$L__BB0_12;
	mad.lo.s32 	%r85, %r124, %r35, %r116;
	mad.lo.s32 	%r86, %r85, %r36, %r117;
	cvt.s64.s32 	%rd47, %r86;
	add.s64 	%rd48, %rd47, %rd7;
	shl.b64 	%rd49, %rd48, 3;
	add.s64 	%rd50, %rd1, %rd49;
	ld.global.v2.f32 	{%f89, %f90}, [%rd50];
	abs.f32 	%f91, %f89;
	abs.f32 	%f92, %f90;
	mov.b32 	%r87, %f92;
	mov.b32 	%r88, %f91;
	min.s32 	%r89, %r87, %r88;
	mov.b32 	%f93, %r89;
	max.s32 	%r90, %r88, %r87;
	mov.b32 	%f94, %r90;
	and.b32  	%r91, %r90, -33554432;
	xor.b32  	%r92, %r91, 2122317824;
	mov.b32 	%f95, %r92;
	mul.f32 	%f96, %f93, %f95;
	mul.f32 	%f97, %f94, %f95;
	mul.f32 	%f98, %f96, %f96;
	fma.rn.f32 	%f99, %f97, %f97, %f98;
	sqrt.rn.f32 	%f100, %f99;
	or.b32  	%r93, %r91, 8388608;
	mov.b32 	%f101, %r93;
	mul.f32 	%f102, %f100, %f101;
	setp.eq.f32 	%p19, %f93, 0f00000000;
	selp.f32 	%f103, %f94, %f102, %p19;
	setp.eq.f32 	%p20, %f93, 0f7F800000;
	selp.f32 	%f104, 0f7F800000, %f103, %p20;
	fma.rn.f32 	%f105, %f104, %f104, %f147;
	add.s32 	%r94, %r86, %r3;
	cvt.s64.s32 	%rd51, %r94;
	add.s64 	%rd52, %rd51, %rd7;
	shl.b64 	%rd53, %rd52, 3;
	add.s64 	%rd54, %rd1, %rd53;
	ld.global.v2.f32 	{%f106, %f107}, [%rd54];
	abs.f32 	%f108, %f106;
	abs.f32 	%f109, %f107;
	mov.b32 	%r95, %f109;
	mov.b32 	%r96, %f108;
	min.s32 	%r97, %r95, %r96;
	mov.b32 	%f110, %r97;
	max.s32 	%r98, %r96, %r95;
	mov.b32 	%f111, %r98;
	and.b32  	%r99, %r98, -33554432;
	xor.b32  	%r100, %r99, 2122317824;
	mov.b32 	%f112, %r100;
	mul.f32 	%f113, %f110, %f112;
	mul.f32 	%f114, %f111, %f112;
	mul.f32 	%f115, %f113, %f113;
	fma.rn.f32 	%f116, %f114, %f114, %f115;
	sqrt.rn.f32 	%f117, %f116;
	or.b32  	%r101, %r99, 8388608;
	mov.b32 	%f118, %r101;
	mul.f32 	%f119, %f117, %f118;
	setp.eq.f32 	%p21, %f110, 0f00000000;
	selp.f32 	%f120, %f111, %f119, %p21;
	setp.eq.f32 	%p22, %f110, 0f7F800000;
	selp.f32 	%f121, 0f7F800000, %f120, %p22;
	fma.rn.f32 	%f147, %f121, %f121, %f105;
	add.s32 	%r124, %r124, 2;
$L__BB0_12:
	and.b32  	%r102, %r34, 1;
	setp.eq.b32 	%p23, %r102, 1;
	not.pred 	%p24, %p23;
	@%p24 bra 	$L__BB0_14;
	mad.lo.s32 	%r103, %r124, %r35, %r116;
	mad.lo.s32 	%r104, %r103, %r36, %r117;
	cvt.s64.s32 	%rd55, %r104;
	add.s64 	%rd56, %rd55, %rd7;
	shl.b64 	%rd57, %rd56, 3;
	add.s64 	%rd58, %rd1, %rd57;
	ld.global.v2.f32 	{%f122, %f123}, [%rd58];
	abs.f32 	%f124, %f122;
	abs.f32 	%f125, %f123;
	mov.b32 	%r105, %f125;
	mov.b32 	%r106, %f124;
	min.s32 	%r107, %r105, %r106;
	mov.b32 	%f126, %r107;
	max.s32 	%r108, %r106, %r105;
	mov.b32 	%f127, %r108;
	and.b32  	%r109, %r108, -33554432;
	xor.b32  	%r110, %r109, 2122317824;
	mov.b32 	%f128, %r110;
	mul.f32 	%f129, %f126, %f128;
	mul.f32 	%f130, %f127, %f128;
	mul.f32 	%f131, %f129, %f129;
	fma.rn.f32 	%f132, %f130, %f130, %f131;
	sqrt.rn.f32 	%f133, %f132;
	or.b32  	%r111, %r109, 8388608;
	mov.b32 	%f134, %r111;
	mul.f32 	%f135, %f133, %f134;
	setp.eq.f32 	%p25, %f126, 0f00000000;
	selp.f32 	%f136, %f127, %f135, %p25;
	setp.eq.f32 	%p26, %f126, 0f7F800000;
	selp.f32 	%f137, 0f7F800000, %f136, %p26;
	fma.rn.f32 	%f147, %f137, %f137, %f147;
$L__BB0_14:
	ld.param.u64 	%rd80, [fourier_error_param_6];
	ld.param.u64 	%rd79, [fourier_error_param_5];
	ld.param.u64 	%rd78, [fourier_error_param_4];
	ld.param.u64 	%rd77, [fourier_error_param_3];
	ld.param.u64 	%rd75, [fourier_error_param_2];
	sqrt.rn.f32 	%f138, %f147;
	add.s32 	%r112, %r117, %r8;
	cvt.s64.s32 	%rd59, %r112;
	add.s64 	%rd60, %rd59, %rd8;
	cvta.to.global.u64 	%rd61, %rd77;
	shl.b64 	%rd62, %rd60, 2;
	add.s64 	%rd63, %rd61, %rd62;
	ld.global.f32 	%f139, [%rd63];
	sub.f32 	%f140, %f138, %f139;
	add.s64 	%rd64, %rd59, %rd9;
	cvta.to.global.u64 	%rd65, %rd75;
	shl.b64 	%rd66, %rd64, 2;
	add.s64 	%rd67, %rd65, %rd66;
	ld.global.f32 	%f141, [%rd67];
	mul.f32 	%f142, %f141, %f140;
	mul.f32 	%f143, %f140, %f142;
	ld.global.u32 	%r113, [%rd6+48];
	cvta.to.global.u64 	%rd68, %rd80;
	mul.wide.s32 	%rd69, %r113, 4;
	add.s64 	%rd70, %rd68, %rd69;
	ld.global.f32 	%f144, [%rd70];
	div.rn.f32 	%f145, %f143, %f144;
	cvta.to.global.u64 	%rd71, %rd79;
	add.s64 	%rd72, %rd71, %rd62;
	st.global.f32 	[%rd72], %f145;
	cvta.to.global.u64 	%rd73, %rd78;
	add.s64 	%rd74, %rd73, %rd62;
	st.global.f32 	[%rd74], %f140;
	mov.u32 	%r114, %ntid.x;
	add.s32 	%r117, %r117, %r114;
	setp.lt.s32 	%p27, %r117, %r36;
	@%p27 bra 	$L__BB0_6;
	bra.uni 	$L__BB0_4;
$L__BB0_15:
	setp.ge.s32 	%p3, %r1, %r36;
	@%p3 bra 	$L__BB0_18;
	mul.lo.s32 	%r30, %r116, %r36;
	mov.u32 	%r126, %r1;
$L__BB0_17:
	ld.param.u64 	%rd76, [fourier_error_param_3];
	add.s32 	%r46, %r126, %r30;
	cvt.s64.s32 	%rd19, %r46;
	add.s64 	%rd20, %rd19, %rd8;
	cvta.to.global.u64 	%rd21, %rd76;
	shl.b64 	%rd22, %rd20, 2;
	add.s64 	%rd23, %rd21, %rd22;
	ld.global.f32 	%f10, [%rd23];
	mov.f32 	%f11, 0f00000000;
	sub.f32 	%f12, %f11, %f10;
	add.s64 	%rd24, %rd19, %rd9;
	shl.b64 	%rd25, %rd24, 2;
	add.s64 	%rd26, %rd5, %rd25;
	ld.global.f32 	%f13, [%rd26];
	mul.f32 	%f14, %f13, %f12;
	mul.f32 	%f15, %f12, %f14;
	ld.global.u32 	%r47, [%rd6+48];
	mul.wide.s32 	%rd27, %r47, 4;
	add.s64 	%rd28, %rd4, %rd27;
	ld.global.f32 	%f16, [%rd28];
	div.rn.f32 	%f17, %f15, %f16;
	add.s64 	%rd29, %rd3, %rd22;
	st.global.f32 	[%rd29], %f17;
	add.s64 	%rd30, %rd2, %rd22;
	st.global.f32 	[%rd30], %f12;
	mov.u32 	%r48, %ntid.x;
	add.s32 	%r126, %r126, %r48;
	setp.lt.s32 	%p4, %r126, %r36;
	@%p4 bra 	$L__BB0_17;
$L__BB0_18:
	mov.u32 	%r49, %ntid.y;
	add.s32 	%r116, %r116, %r49;
	setp.lt.s32 	%p5, %r116, %r35;
	@%p5 bra 	$L__BB0_15;
$L__BB0_19:
	ret;

}


// ===== COMPILED SASS (sm_100) =====

	.target	sm_100

	.elftype	@"ET_EXEC"


//--------------------- .note.nv.tkinfo           --------------------------
	.section	.note.nv.tkinfo,"",@"SHT_NOTE"
	.sectionflags	@"SHF_NOTE_NV_TKINFO"
	.tkinfo
        /*0018*/ 	.word	0x00000002
        /*0030*/ 	.string	""
        /*0030*/ 	.string	"ptxas"
        /*0030*/ 	.string	"Cuda compilation tools, release 13.0, V13.0.88"
        /*0030*/ 	.string	"Build cuda_13.0.r13.0/compiler.36424714_0"
        /*0030*/ 	.string	"-arch sm_100 -m 64 "



//--------------------- .note.nv.cuinfo           --------------------------
	.section	.note.nv.cuinfo,"",@"SHT_NOTE"
	.sectionflags	@"SHF_NOTE_NV_CUINFO"
        /*0018*/ 	.short	0x0002
        /*001a*/ 	.short	0x0064
        /*001c*/ 	.short	0x0082
	.zero		2


//--------------------- .nv.info                  --------------------------
	.section	.nv.info,"",@"SHT_CUDA_INFO"
	.align	4


	//----- nvinfo : EIATTR_REGCOUNT
	.align		4
        /*0000*/ 	.byte	0x04, 0x2f
        /*0002*/ 	.short	(.L_29 - .L_28)
	.align		4
.L_28:
        /*0004*/ 	.word	index@(fourier_error)
        /*0008*/ 	.word	0x0000001e


	//----- nvinfo : EIATTR_FRAME_SIZE
	.align		4
.L_29:
        /*000c*/ 	.byte	0x04, 0x11
        /*000e*/ 	.short	(.L_31 - .L_30)
	.align		4
.L_30:
        /*0010*/ 	.word	index@($__internal_1_$__cuda_sm3x_div_rn_noftz_f32_slowpath)
        /*0014*/ 	.word	0x00000000


	//----- nvinfo : EIATTR_FRAME_SIZE
	.align		4
.L_31:
        /*0018*/ 	.byte	0x04, 0x11
        /*001a*/ 	.short	(.L_33 - .L_32)
	.align		4
.L_32:
        /*001c*/ 	.word	index@($__internal_0_$__cuda_sm20_sqrt_rn_f32_slowpath)
        /*0020*/ 	.word	0x00000000


	//----- nvinfo : EIATTR_FRAME_SIZE
	.align		4
.L_33:
        /*0024*/ 	.byte	0x04, 0x11
        /*0026*/ 	.short	(.L_35 - .L_34)
	.align		4
.L_34:
        /*0028*/ 	.word	index@(fourier_error)
        /*002c*/ 	.word	0x00000000


	//----- nvinfo : EIATTR_MIN_STACK_SIZE
	.align		4
.L_35:
        /*0030*/ 	.byte	0x04, 0x12
        /*0032*/ 	.short	(.L_37 - .L_36)
	.align		4
.L_36:
        /*0034*/ 	.word	index@(fourier_error)
        /*0038*/ 	.word	0x00000000
.L_37:


//--------------------- .nv.compat                --------------------------
	.section	.nv.compat,"",@"SHT_CUDA_COMPAT_INFO"
	.align	4
        /*0000*/ 	.byte	0x02, 0x09, 0x00, 0x00, 0x02, 0x02, 0x01, 0x00, 0x02, 0x05, 0x05, 0x00, 0x03, 0x07, 0x01, 0x01
        /*0010*/ 	.byte	0x02, 0x03, 0x00, 0x00, 0x02, 0x06, 0x01, 0x00, 0x04, 0x0b, 0x08, 0x00, 0x01, 0x00, 0x00, 0x00
        /*0020*/ 	.byte	0x00, 0x00, 0x00, 0x00


//--------------------- .nv.info.fourier_error    --------------------------
	.section	.nv.info.fourier_error,"",@"SHT_CUDA_INFO"
	.sectionflags	@""
	.align	4


	//----- nvinfo : EIATTR_CUDA_API_VERSION
	.align		4
        /*0000*/ 	.byte	0x04, 0x37
        /*0002*/ 	.short	(.L_39 - .L_38)
.L_38:
        /*0004*/ 	.word	0x00000082


	//----- nvinfo : EIATTR_KPARAM_INFO
	.align		4
.L_39:
        /*0008*/ 	.byte	0x04, 0x17
        /*000a*/ 	.short	(.L_41 - .L_40)
.L_40:
        /*000c*/ 	.word	0x00000000
        /*0010*/ 	.short	0x0009
        /*0012*/ 	.short	0x0044
        /*0014*/ 	.byte	0x00, 0xf0, 0x11, 0x00


	//----- nvinfo : EIATTR_KPARAM_INFO
	.align		4
.L_41:
        /*0018*/ 	.byte	0x04, 0x17
        /*001a*/ 	.short	(.L_43 - .L_42)
.L_42:
        /*001c*/ 	.word	0x00000000
        /*0020*/ 	.short	0x0008
        /*0022*/ 	.short	0x0040
        /*0024*/ 	.byte	0x00, 0xf0, 0x11, 0x00


	//----- nvinfo : EIATTR_KPARAM_INFO
	.align		4
.L_43:
        /*0028*/ 	.byte	0x04, 0x17
        /*002a*/ 	.short	(.L_45 - .L_44)
.L_44:
        /*002c*/ 	.word	0x00000000
        /*0030*/ 	.short	0x0007
        /*0032*/ 	.short	0x0038
        /*0034*/ 	.byte	0x00, 0xf5, 0x21, 0x00


	//----- nvinfo : EIATTR_KPARAM_INFO
	.align		4
.L_45:
        /*0038*/ 	.byte	0x04, 0x17
        /*003a*/ 	.short	(.L_47 - .L_46)
.L_46:
        /*003c*/ 	.word	0x00000000
        /*0040*/ 	.short	0x0006
        /*0042*/ 	.short	0x0030
        /*0044*/ 	.byte	0x00, 0xf5, 0x21, 0x00


	//----- nvinfo : EIATTR_KPARAM_INFO
	.align		4
.L_47:
        /*0048*/ 	.byte	0x04, 0x17
        /*004a*/ 	.short	(.L_49 - .L_48)
.L_48:
        /*004c*/ 	.word	0x00000000
        /*0050*/ 	.short	0x0005
        /*0052*/ 	.short	0x0028
        /*0054*/ 	.byte	0x00, 0xf5, 0x21, 0x00


	//----- nvinfo : EIATTR_KPARAM_INFO
	.align		4
.L_49:
        /*0058*/ 	.byte	0x04, 0x17
        /*005a*/ 	.short	(.L_51 - .L_50)
.L_50:
        /*005c*/ 	.word	0x00000000
        /*0060*/ 	.short	0x0004
        /*0062*/ 	.short	0x0020
        /*0064*/ 	.byte	0x00, 0xf5, 0x21, 0x00


	//----- nvinfo : EIATTR_KPARAM_INFO
	.align		4
.L_51:
        /*0068*/ 	.byte	0x04, 0x17
        /*006a*/ 	.short	(.L_53 - .L_52)
.L_52:
        /*006c*/ 	.word	0x00000000
        /*0070*/ 	.short	0x0003
        /*0072*/ 	.short	0x0018
        /*0074*/ 	.byte	0x00, 0xf5, 0x21, 0x00


	//----- nvinfo : EIATTR_KPARAM_INFO
	.align		4
.L_53:
        /*0078*/ 	.byte	0x04, 0x17
        /*007a*/ 	.short	(.L_55 - .L_54)
.L_54:
        /*007c*/ 	.word	0x00000000
        /*0080*/ 	.short	0x0002
        /*0082*/ 	.short	0x0010
        /*0084*/ 	.byte	0x00, 0xf5, 0x21, 0x00


	//----- nvinfo : EIATTR_KPARAM_INFO
	.align		4
.L_55:
        /*0088*/ 	.byte	0x04, 0x17
        /*008a*/ 	.short	(.L_57 - .L_56)
.L_56:
        /*008c*/ 	.word	0x00000000
        /*0090*/ 	.short	0x0001
        /*0092*/ 	.short	0x0008
        /*0094*/ 	.byte	0x00, 0xf5, 0x21, 0x00


	//----- nvinfo : EIATTR_KPARAM_INFO
	.align		4
.L_57:
        /*0098*/ 	.byte	0x04, 0x17
        /*009a*/ 	.short	(.L_59 - .L_58)
.L_58:
        /*009c*/ 	.word	0x00000000
        /*00a0*/ 	.short	0x0000
        /*00a2*/ 	.short	0x0000
        /*00a4*/ 	.byte	0x00, 0xf0, 0x11, 0x00


	//----- nvinfo : EIATTR_SPARSE_MMA_MASK
	.align		4
.L_59:
        /*00a8*/ 	.byte	0x03, 0x50
        /*00aa*/ 	.short	0x0000


	//----- nvinfo : EIATTR_MAXREG_COUNT
	.align		4
        /*00ac*/ 	.byte	0x03, 0x1b
        /*00ae*/ 	.short	0x0020


	//----- nvinfo : EIATTR_MERCURY_ISA_VERSION
	.align		4
        /*00b0*/ 	.byte	0x03, 0x5f
        /*00b2*/ 	.short	0x0101


	//----- nvinfo : EIATTR_VRC_CTA_INIT_COUNT
	.align		4
        /*00b4*/ 	.byte	0x02, 0x4a
	.zero		1
	.zero		1


	//----- nvinfo : EIATTR_EXIT_INSTR_OFFSETS
	.align		4
        /*00b8*/ 	.byte	0x04, 0x1c
        /*00ba*/ 	.short	(.L_61 - .L_60)


	//   ....[0]....
.L_60:
        /*00bc*/ 	.word	0x000000b0


	//   ....[1]....
        /*00c0*/ 	.word	0x000005f0


	//   ....[2]....
        /*00c4*/ 	.word	0x00001d10


	//----- nvinfo : EIATTR_MAX_THREADS
	.align		4
.L_61:
        /*00c8*/ 	.byte	0x04, 0x05
        /*00ca*/ 	.short	(.L_63 - .L_62)
.L_62:
        /*00cc*/ 	.word	0x00000400
        /*00d0*/ 	.word	0x00000001
        /*00d4*/ 	.word	0x00000001


	//----- nvinfo : EIATTR_CRS_STACK_SIZE
	.align		4
.L_63:
        /*00d8*/ 	.byte	0x04, 0x1e
        /*00da*/ 	.short	(.L_65 - .L_64)
.L_64:
        /*00dc*/ 	.word	0x00000000


	//----- nvinfo : EIATTR_CBANK_PARAM_SIZE
	.align		4
.L_65:
        /*00e0*/ 	.byte	0x03, 0x19
        /*00e2*/ 	.short	0x0048


	//----- nvinfo : EIATTR_PARAM_CBANK
	.align		4
        /*00e4*/ 	.byte	0x04, 0x0a
        /*00e6*/ 	.short	(.L_67 - .L_66)
	.align		4
.L_66:
        /*00e8*/ 	.word	index@(.nv.constant0.fourier_error)
        /*00ec*/ 	.short	0x0380
        /*00ee*/ 	.short	0x0048


	//----- nvinfo : EIATTR_SW_WAR
	.align		4
.L_67:
        /*00f0*/ 	.byte	0x04, 0x36
        /*00f2*/ 	.short	(.L_69 - .L_68)
.L_68:
        /*00f4*/ 	.word	0x00000008
.L_69:


//--------------------- .nv.callgraph             --------------------------
	.section	.nv.callgraph,"",@"SHT_CUDA_CALLGRAPH"
	.align	4
	.sectionentsize	8
	.align		4
        /*0000*/ 	.word	0x00000000
	.align		4
        /*0004*/ 	.word	0xffffffff
	.align		4
        /*0008*/ 	.word	0x00000000
	.align		4
        /*000c*/ 	.word	0xfffffffe
	.align		4
        /*0010*/ 	.word	0x00000000
	.align		4
        /*0014*/ 	.word	0xfffffffd
	.align		4
        /*0018*/ 	.word	0x00000000
	.align		4
        /*001c*/ 	.word	0xfffffffc


//--------------------- .nv.constant4             --------------------------
	.section	.nv.constant4,"a",@progbits
	.align	8
	.align		8
.nv.constant4:
        /*0000*/ 	.dword	_ZN34_INTERNAL_f84c8697_4_k_cu_f376b2004cuda3std3__45__cpo5beginE
	.align		8
        /*0008*/ 	.dword	_ZN34_INTERNAL_f84c8697_4_k_cu_f376b2004cuda3std3__45__cpo3endE
	.align		8
        /*0010*/ 	.dword	_ZN34_INTERNAL_f84c8697_4_k_cu_f376b2004cuda3std3__45__cpo6cbeginE
	.align		8
        /*0018*/ 	.dword	_ZN34_INTERNAL_f84c8697_4_k_cu_f376b2004cuda3std3__45__cpo4cendE
	.align		8
        /*0020*/ 	.dword	_ZN34_INTERNAL_f84c8697_4_k_cu_f376b2004cuda3std3__45__cpo6rbeginE
	.align		8
        /*0028*/ 	.dword	_ZN34_INTERNAL_f84c8697_4_k_cu_f376b2004cuda3std3__45__cpo4rendE
	.align		8
        /*0030*/ 	.dword	_ZN34_INTERNAL_f84c8697_4_k_cu_f376b2004cuda3std3__45__cpo7crbeginE
	.align		8
        /*0038*/ 	.dword	_ZN34_INTERNAL_f84c8697_4_k_cu_f376b2004cuda3std3__45__cpo5crendE
	.align		8
        /*0040*/ 	.dword	_ZN34_INTERNAL_f84c8697_4_k_cu_f376b2004cuda3std3__436_GLOBAL__N__f84c8697_4_k_cu_f376b2006ignoreE
	.align		8
        /*0048*/ 	.dword	_ZN34_INTERNAL_f84c8697_4_k_cu_f376b2004cuda3std3__419piecewise_constructE
	.align		8
        /*0050*/ 	.dword	_ZN34_INTERNAL_f84c8697_4_k_cu_f376b2004cuda3std3__48in_placeE
	.align		8
        /*0058*/ 	.dword	_ZN34_INTERNAL_f84c8697_4_k_cu_f376b2004cuda3std3__420unreachable_sentinelE
	.align		8
        /*0060*/ 	.dword	_ZN34_INTERNAL_f84c8697_4_k_cu_f376b2004cuda3std6ranges3__45__cpo4swapE
	.align		8
        /*0068*/ 	.dword	_ZN34_INTERNAL_f84c8697_4_k_cu_f376b2004cuda3std6ranges3__45__cpo9iter_moveE
	.align		8
        /*0070*/ 	.dword	_ZN34_INTERNAL_f84c8697_4_k_cu_f376b2004cuda3std6ranges3__45__cpo5beginE
	.align		8
        /*0078*/ 	.dword	_ZN34_INTERNAL_f84c8697_4_k_cu_f376b2004cuda3std6ranges3__45__cpo3endE
	.align		8
        /*0080*/ 	.dword	_ZN34_INTERNAL_f84c8697_4_k_cu_f376b2004cuda3std6ranges3__45__cpo6cbeginE
	.align		8
        /*0088*/ 	.dword	_ZN34_INTERNAL_f84c8697_4_k_cu_f376b2004cuda3std6ranges3__45__cpo4cendE
	.align		8
        /*0090*/ 	.dword	_ZN34_INTERNAL_f84c8697_4_k_cu_f376b2004cuda3std6ranges3__45__cpo7advanceE
	.align		8
        /*0098*/ 	.dword	_ZN34_INTERNAL_f84c8697_4_k_cu_f376b2004cuda3std6ranges3__45__cpo9iter_swapE
	.align		8
        /*00a0*/ 	.dword	_ZN34_INTERNAL_f84c8697_4_k_cu_f376b2004cuda3std6ranges3__45__cpo4nextE
	.align		8
        /*00a8*/ 	.dword	_ZN34_INTERNAL_f84c8697_4_k_cu_f376b2004cuda3std6ranges3__45__cpo4prevE
	.align		8
        /*00b0*/ 	.dword	_ZN34_INTERNAL_f84c8697_4_k_cu_f376b2004cuda3std6ranges3__45__cpo4dataE
	.align		8
        /*00b8*/ 	.dword	_ZN34_INTERNAL_f84c8697_4_k_cu_f376b2004cuda3std6ranges3__45__cpo5cdataE
	.align		8
        /*00c0*/ 	.dword	_ZN34_INTERNAL_f84c8697_4_k_cu_f376b2004cuda3std6ranges3__45__cpo4sizeE
	.align		8
        /*00c8*/ 	.dword	_ZN34_INTERNAL_f84c8697_4_k_cu_f376b2004cuda3std6ranges3__45__cpo5ssizeE
	.align		8
        /*00d0*/ 	.dword	_ZN34_INTERNAL_f84c8697_4_k_cu_f376b2004cuda3std6ranges3__45__cpo8distanceE
	.align		8
        /*00d8*/ 	.dword	_ZN34_INTERNAL_f84c8697_4_k_cu_f376b2006thrust24THRUST_300001_SM_1000_NS6system6detail10sequential3seqE


//--------------------- .text.fourier_error       --------------------------
	.section	.text.fourier_error,"ax",@progbits
	.align	128
        .global         fourier_error
        .type           fourier_error,@function
        .size           fourier_error,(.L_x_57 - fourier_error)
        .other          fourier_error,@"STO_CUDA_ENTRY STV_DEFAULT"
fourier_error:
.text.fourier_error:
[----:B------:R-:W-:Y:S01]  /*0000*/  LDC R1, c[0x0][0x37c] ;  /* 0x0000df00ff017b82 */ /* 0x000fe20000000800 */
[----:B------:R-:W0:Y:S07]  /*0010*/  S2R R0, SR_TID.Y ;  /* 0x0000000000007919 */ /* 0x000e2e0000002200 */
[----:B------:R-:W1:Y:S01]  /*0020*/  S2UR UR6, SR_CTAID.X ;  /* 0x00000000000679c3 */ /* 0x000e620000002500 */
[----:B------:R-:W2:Y:S01]  /*0030*/  LDCU.64 UR8, c[0x0][0x3c0] ;  /* 0x00007800ff0877ac */ /* 0x000ea20008000a00 */
[----:B------:R-:W1:Y:S01]  /*0040*/  LDCU UR20, c[0x0][0x380] ;  /* 0x00007000ff1477ac */ /* 0x000e620008000800 */
[----:B------:R-:W3:Y:S01]  /*0050*/  LDCU.64 UR4, c[0x0][0x3b8] ;  /* 0x00007700ff0477ac */ /* 0x000ee20008000a00 */
[----:B--2---:R-:W-:-:S02]  /*0060*/  UIMAD UR7, UR9, UR8, URZ ;  /* 0x00000008090772a4 */ /* 0x004fc4000f8e02ff */
[----:B-1----:R-:W-:-:S04]  /*0070*/  UIMAD UR6, UR6, UR20, URZ ;  /* 0x00000014060672a4 */ /* 0x002fc8000f8e02ff */
[----:B------:R-:W-:Y:S01]  /*0080*/  UIMAD UR6, UR6, 0xf, URZ ;  /* 0x0000000f060678a4 */ /* 0x000fe2000f8e02ff */
[----:B0-----:R-:W-:-:S03]  /*0090*/  ISETP.GE.AND P0, PT, R0, UR8, PT ;  /* 0x0000000800007c0c */ /* 0x001fc6000bf06270 */
[----:B---3--:R-:W-:-:S10]  /*00a0*/  UIMAD.WIDE.U32 UR4, UR6, 0x4, UR4 ;  /* 0x00000004060478a5 */ /* 0x008fd4000f8e0004 */
[----:B------:R-:W-:Y:S05]  /*00b0*/  @P0 EXIT ;  /* 0x000000000000094d */ /* 0x000fea0003800000 */
[----:B------:R-:W0:Y:S01]  /*00c0*/  LDCU.64 UR10, c[0x0][0x358] ;  /* 0x00006b00ff0a77ac */ /* 0x000e220008000a00 */
[----:B------:R-:W-:Y:S02]  /*00d0*/  IMAD.U32 R8, RZ, RZ, UR4 ;  /* 0x00000004ff087e24 */ /* 0x000fe4000f8e00ff */
[----:B------:R-:W-:Y:S01]  /*00e0*/  IMAD.U32 R9, RZ, RZ, UR5 ;  /* 0x00000005ff097e24 */ /* 0x000fe2000f8e00ff */
[----:B------:R-:W-:Y:S01]  /*00f0*/  MOV R7, UR5 ;  /* 0x0000000500077c02 */ /* 0x000fe20008000f00 */
[----:B------:R-:W-:Y:S02]  /*0100*/  IMAD.U32 R6, RZ, RZ, UR4 ;  /* 0x00000004ff067e24 */ /* 0x000fe4000f8e00ff */
[----:B------:R-:W-:Y:S02]  /*0110*/  IMAD.U32 R4, RZ, RZ, UR4 ;  /* 0x00000004ff047e24 */ /* 0x000fe4000f8e00ff */
[----:B------:R-:W-:Y:S01]  /*0120*/  IMAD.U32 R5, RZ, RZ, UR5 ;  /* 0x00000005ff057e24 */ /* 0x000fe2000f8e00ff */
[----:B------:R-:W1:Y:S01]  /*0130*/  S2R R2, SR_TID.X ;  /* 0x0000000000027919 */ /* 0x000e620000002100 */
[----:B------:R-:W2:Y:S01]  /*0140*/  LDCU UR21, c[0x0][0x3c4] ;  /* 0x00007880ff1577ac */ /* 0x000ea20008000800 */
[----:B------:R-:W3:Y:S01]  /*0150*/  LDCU.64 UR22, c[0x0][0x388] ;  /* 0x00007100ff1677ac */ /* 0x000ee20008000a00 */
[----:B0-----:R-:W4:Y:S01]  /*0160*/  LDG.E R8, desc[UR10][R8.64+0x30] ;  /* 0x0000300a08087981 */ /* 0x001f22000c1e1900 */
[----:B------:R-:W0:Y:S03]  /*0170*/  LDCU.128 UR12, c[0x0][0x390] ;  /* 0x00007200ff0c77ac */ /* 0x000e260008000c00 */
[----:B------:R5:W2:Y:S01]  /*0180*/  LDG.E R3, desc[UR10][R4.64+0x18] ;  /* 0x0000180a04037981 */ /* 0x000aa2000c1e1900 */
[----:B------:R-:W0:Y:S03]  /*0190*/  LDCU.128 UR16, c[0x0][0x3a0] ;  /* 0x00007400ff1077ac */ /* 0x000e260008000c00 */
[----:B------:R-:W3:Y:S01]  /*01a0*/  LDG.E R6, desc[UR10][R6.64+0x24] ;  /* 0x0000240a06067981 */ /* 0x000ee2000c1e1900 */
[----:B------:R-:W-:Y:S01]  /*01b0*/  UISETP.GT.AND UP0, UPT, UR20, URZ, UPT ;  /* 0x000000ff1400728c */ /* 0x000fe2000bf04270 */
[----:B-----5:R-:W-:Y:S01]  /*01c0*/  IMAD.MOV.U32 R5, RZ, RZ, R0 ;  /* 0x000000ffff057224 */ /* 0x020fe200078e0000 */
[----:B----4-:R-:W-:Y:S01]  /*01d0*/  R2UR UR6, R8 ;  /* 0x00000000080672ca */ /* 0x010fe200000e0000 */
[----:B--2---:R-:W-:-:S02]  /*01e0*/  IMAD R3, R3, UR7, RZ ;  /* 0x0000000703037c24 */ /* 0x004fc4000f8e02ff */
[----:B---3--:R-:W-:-:S03]  /*01f0*/  IMAD R4, R6, UR7, RZ ;  /* 0x0000000706047c24 */ /* 0x008fc6000f8e02ff */
[----:B------:R-:W-:-:S07]  /*0200*/  SHF.R.S32.HI R6, RZ, 0x1f, R3 ;  /* 0x0000001fff067819 */ /* 0x000fce0000011403 */
[----:B------:R-:W-:Y:S01]  /*0210*/  UIMAD UR6, UR7, UR6, URZ ;  /* 0x00000006070672a4 */ /* 0x000fe2000f8e02ff */
[----:B------:R-:W-:-:S03]  /*0220*/  SHF.R.S32.HI R7, RZ, 0x1f, R4 ;  /* 0x0000001fff077819 */ /* 0x000fc60000011404 */
[----:B------:R-:W-:Y:S01]  /*0230*/  USHF.R.S32.HI UR9, URZ, 0x1f, UR6 ;  /* 0x0000001fff097899 */ /* 0x000fe20008011406 */
[----:B01----:R-:W-:Y:S11]  /*0240*/  BRA.U UP0, `(.L_x_0) ;  /* 0x0000000100ec7547 */ /* 0x003ff6000b800000 */
[----:B------:R-:W-:Y:S01]  /*0250*/  BSSY.RECONVERGENT B0, `(.L_x_1) ;  /* 0x0000039000007945 */ /* 0x000fe20003800200 */
.L_x_7:
[----:B------:R-:W0:Y:S01]  /*0260*/  LDCU UR8, c[0x0][0x3c4] ;  /* 0x00007880ff0877ac */ /* 0x000e220008000800 */
[----:B------:R-:W-:Y:S01]  /*0270*/  BSSY.RECONVERGENT B1, `(.L_x_2) ;  /* 0x0000031000017945 */ /* 0x000fe20003800200 */
[----:B0-----:R-:W-:-:S13]  /*0280*/  ISETP.GE.AND P0, PT, R2, UR8, PT ;  /* 0x0000000802007c0c */ /* 0x001fda000bf06270 */
[----:B------:R-:W-:Y:S05]  /*0290*/  @P0 BRA `(.L_x_3) ;  /* 0x0000000000b80947 */ /* 0x000fea0003800000 */
[----:B------:R-:W0:Y:S01]  /*02a0*/  LDC.64 R12, c[0x0][0x3b0] ;  /* 0x0000ec00ff0c7b82 */ /* 0x000e220000000a00 */
[----:B------:R-:W-:-:S07]  /*02b0*/  IMAD.MOV.U32 R14, RZ, RZ, R2 ;  /* 0x000000ffff0e7224 */ /* 0x000fce00078e0002 */
.L_x_6:
[----:B------:R-:W-:Y:S02]  /*02c0*/  IMAD.U32 R18, RZ, RZ, UR4 ;  /* 0x00000004ff127e24 */ /* 0x000fe4000f8e00ff */
[----:B------:R-:W-:-:S05]  /*02d0*/  IMAD.U32 R19, RZ, RZ, UR5 ;  /* 0x00000005ff137e24 */ /* 0x000fca000f8e00ff */
[----:B------:R1:W0:Y:S01]  /*02e0*/  LDG.E R11, desc[UR10][R18.64+0x30] ;  /* 0x0000300a120b7981 */ /* 0x000222000c1e1900 */
[----:B------:R-:W-:-:S05]  /*02f0*/  IMAD R3, R5, UR21, R14 ;  /* 0x0000001505037c24 */ /* 0x000fca000f8e020e */
[----:B------:R-:W-:Y:S02]  /*0300*/  SHF.R.S32.HI R0, RZ, 0x1f, R3 ;  /* 0x0000001fff007819 */ /* 0x000fe40000011403 */
[----:B------:R-:W-:-:S04]  /*0310*/  IADD3 R6, P0, PT, R4, R3, RZ ;  /* 0x0000000304067210 */ /* 0x000fc80007f1e0ff */
[----:B------:R-:W-:Y:S01]  /*0320*/  SHF.L.U32 R8, R6, 0x2, RZ ;  /* 0x0000000206087819 */ /* 0x000fe200000006ff */
[----:B------:R-:W-:Y:S01]  /*0330*/  IMAD.X R15, R7, 0x1, R0, P0 ;  /* 0x00000001070f7824 */ /* 0x000fe200000e0600 */
[----:B------:R-:W-:Y:S02]  /*0340*/  IADD3 R3, P1, PT, R3, UR6, RZ ;  /* 0x0000000603037c10 */ /* 0x000fe4000ff3e0ff */
[----:B------:R-:W-:Y:S02]  /*0350*/  IADD3 R16, P0, PT, R8, UR14, RZ ;  /* 0x0000000e08107c10 */ /* 0x000fe4000ff1e0ff */
[----:B------:R-:W-:Y:S02]  /*0360*/  SHF.L.U64.HI R6, R6, 0x2, R15 ;  /* 0x0000000206067819 */ /* 0x000fe4000001020f */
[----:B------:R-:W-:Y:S02]  /*0370*/  IADD3.X R0, PT, PT, R0, UR9, RZ, P1, !PT ;  /* 0x0000000900007c10 */ /* 0x000fe40008ffe4ff */
[----:B-1----:R-:W-:-:S02]  /*0380*/  LEA R18, P1, R3, UR12, 0x2 ;  /* 0x0000000c03127c11 */ /* 0x002fc4000f8210ff */
[----:B------:R-:W-:Y:S02]  /*0390*/  IADD3.X R17, PT, PT, R6, UR15, RZ, P0, !PT ;  /* 0x0000000f06117c10 */ /* 0x000fe400087fe4ff */
[----:B------:R-:W-:-:S03]  /*03a0*/  LEA.HI.X R19, R3, UR13, R0, 0x2, P1 ;  /* 0x0000000d03137c11 */ /* 0x000fc600088f1400 */
[----:B------:R-:W2:Y:S04]  /*03b0*/  LDG.E R3, desc[UR10][R16.64] ;  /* 0x0000000a10037981 */ /* 0x000ea8000c1e1900 */
[----:B------:R-:W3:Y:S01]  /*03c0*/  LDG.E R18, desc[UR10][R18.64] ;  /* 0x0000000a12127981 */ /* 0x000ee2000c1e1900 */
[----:B0-----:R-:W-:-:S05]  /*03d0*/  IMAD.WIDE R10, R11, 0x4, R12 ;  /* 0x000000040b0a7825 */ /* 0x001fca00078e020c */
[----:B------:R-:W4:Y:S01]  /*03e0*/  LDG.E R9, desc[UR10][R10.64] ;  /* 0x0000000a0a097981 */ /* 0x000f22000c1e1900 */
[----:B--2---:R-:W-:-:S04]  /*03f0*/  FADD R3, RZ, -R3 ;  /* 0x80000003ff037221 */ /* 0x004fc80000000000 */
[----:B---3--:R-:W-:-:S04]  /*0400*/  FMUL R0, R3, R18 ;  /* 0x0000001203007220 */ /* 0x008fc80000400000 */
[----:B------:R-:W-:Y:S01]  /*0410*/  FMUL R0, R3, R0 ;  /* 0x0000000003007220 */ /* 0x000fe20000400000 */
[----:B------:R-:W-:Y:S01]  /*0420*/  BSSY.RECONVERGENT B2, `(.L_x_4) ;  /* 0x000000b000027945 */ /* 0x000fe20003800200 */
[----:B----4-:R-:W0:Y:S08]  /*0430*/  MUFU.RCP R20, R9 ;  /* 0x0000000900147308 */ /* 0x010e300000001000 */
[----:B------:R-:W1:Y:S01]  /*0440*/  FCHK P0, R0, R9 ;  /* 0x0000000900007302 */ /* 0x000e620000000000 */
[----:B0-----:R-:W-:-:S04]  /*0450*/  FFMA R11, -R9, R20, 1 ;  /* 0x3f800000090b7423 */ /* 0x001fc80000000114 */
[----:B------:R-:W-:-:S04]  /*0460*/  FFMA R11, R20, R11, R20 ;  /* 0x0000000b140b7223 */ /* 0x000fc80000000014 */
[----:B------:R-:W-:-:S04]  /*0470*/  FFMA R10, R0, R11, RZ ;  /* 0x0000000b000a7223 */ /* 0x000fc800000000ff */
[----:B------:R-:W-:-:S04]  /*0480*/  FFMA R15, -R9, R10, R0 ;  /* 0x0000000a090f7223 */ /* 0x000fc80000000100 */
[----:B------:R-:W-:Y:S01]  /*0490*/  FFMA R15, R11, R15, R10 ;  /* 0x0000000f0b0f7223 */ /* 0x000fe2000000000a */
[----:B-1----:R-:W-:Y:S06]  /*04a0*/  @!P0 BRA `(.L_x_5) ;  /* 0x0000000000088947 */ /* 0x002fec0003800000 */
[----:B------:R-:W-:-:S07]  /*04b0*/  MOV R10, 0x4d0 ;  /* 0x000004d0000a7802 */ /* 0x000fce0000000f00 */
[----:B------:R-:W-:Y:S05]  /*04c0*/  CALL.REL.NOINC `($__internal_1_$__cuda_sm3x_div_rn_noftz_f32_slowpath) ;  /* 0x0000001800687944 */ /* 0x000fea0003c00000 */
.L_x_5:
[----:B------:R-:W-:Y:S05]  /*04d0*/  BSYNC.RECONVERGENT B2 ;  /* 0x0000000000027941 */ /* 0x000fea0003800200 */
.L_x_4:
[----:B------:R-:W0:Y:S01]  /*04e0*/  LDCU UR8, c[0x0][0x360] ;  /* 0x00006c00ff0877ac */ /* 0x000e220008000800 */
[C---:B------:R-:W-:Y:S02]  /*04f0*/  IADD3 R10, P0, PT, R8.reuse, UR18, RZ ;  /* 0x00000012080a7c10 */ /* 0x040fe4000ff1e0ff */
[----:B------:R-:W-:Y:S02]  /*0500*/  IADD3 R8, P1, PT, R8, UR16, RZ ;  /* 0x0000001008087c10 */ /* 0x000fe4000ff3e0ff */
[C---:B------:R-:W-:Y:S02]  /*0510*/  IADD3.X R11, PT, PT, R6.reuse, UR19, RZ, P0, !PT ;  /* 0x00000013060b7c10 */ /* 0x040fe400087fe4ff */
[----:B------:R-:W-:-:S03]  /*0520*/  IADD3.X R9, PT, PT, R6, UR17, RZ, P1, !PT ;  /* 0x0000001106097c10 */ /* 0x000fc60008ffe4ff */
[----:B------:R1:W-:Y:S04]  /*0530*/  STG.E desc[UR10][R10.64], R15 ;  /* 0x0000000f0a007986 */ /* 0x0003e8000c10190a */
[----:B------:R1:W-:Y:S01]  /*0540*/  STG.E desc[UR10][R8.64], R3 ;  /* 0x0000000308007986 */ /* 0x0003e2000c10190a */
[----:B0-----:R-:W-:-:S05]  /*0550*/  VIADD R14, R14, UR8 ;  /* 0x000000080e0e7c36 */ /* 0x001fca0008000000 */
[----:B------:R-:W-:-:S13]  /*0560*/  ISETP.GE.AND P0, PT, R14, UR21, PT ;  /* 0x000000150e007c0c */ /* 0x000fda000bf06270 */
[----:B-1----:R-:W-:Y:S05]  /*0570*/  @!P0 BRA `(.L_x_6) ;  /* 0xfffffffc00508947 */ /* 0x002fea000383ffff */
.L_x_3:
[----:B------:R-:W-:Y:S05]  /*0580*/  BSYNC.RECONVERGENT B1 ;  /* 0x0000000000017941 */ /* 0x000fea0003800200 */
.L_x_2:
[----:B------:R-:W0:Y:S01]  /*0590*/  LDCU UR8, c[0x0][0x364] ;  /* 0x00006c80ff0877ac */ /* 0x000e220008000800 */
[----:B------:R-:W1:Y:S01]  /*05a0*/  LDCU UR20, c[0x0][0x3c0] ;  /* 0x00007800ff1477ac */ /* 0x000e620008000800 */
[----:B0-----:R-:W-:-:S05]  /*05b0*/  VIADD R5, R5, UR8 ;  /* 0x0000000805057c36 */ /* 0x001fca0008000000 */
[----:B-1----:R-:W-:-:S13]  /*05c0*/  ISETP.GE.AND P0, PT, R5, UR20, PT ;  /* 0x0000001405007c0c */ /* 0x002fda000bf06270 */
[----:B------:R-:W-:Y:S05]  /*05d0*/  @!P0 BRA `(.L_x_7) ;  /* 0xfffffffc00208947 */ /* 0x000fea000383ffff */
[----:B------:R-:W-:Y:S05]  /*05e0*/  BSYNC.RECONVERGENT B0 ;  /* 0x0000000000007941 */ /* 0x000fea0003800200 */
.L_x_1:
[----:B------:R-:W-:Y:S05]  /*05f0*/  EXIT ;  /* 0x000000000000794d */ /* 0x000fea0003800000 */
.L_x_0:
[----:B------:R-:W-:Y:S01]  /*0600*/  BSSY.RECONVERGENT B1, `(.L_x_8) ;  /* 0x0000170000017945 */ /* 0x000fe20003800200 */
.L_x_42:
[----:B0-----:R-:W0:Y:S01]  /*0610*/  LDCU UR8, c[0x0][0x3c4] ;  /* 0x00007880ff0877ac */ /* 0x001e220008000800 */
[----:B------:R-:W-:Y:S01]  /*0620*/  BSSY.RECONVERGENT B0, `(.L_x_9) ;  /* 0x0000168000007945 */ /* 0x000fe20003800200 */
[----:B0-----:R-:W-:-:S13]  /*0630*/  ISETP.GE.AND P0, PT, R2, UR8, PT ;  /* 0x0000000802007c0c */ /* 0x001fda000bf06270 */
[----:B------:R-:W-:Y:S05]  /*0640*/  @P0 BRA `(.L_x_10) ;  /* 0x0000001400940947 */ /* 0x000fea0003800000 */
[----:B------:R-:W-:-:S07]  /*0650*/  IMAD.MOV.U32 R8, RZ, RZ, R2 ;  /* 0x000000ffff087224 */ /* 0x000fce00078e0002 */
.L_x_41:
[----:B0-----:R-:W0:Y:S01]  /*0660*/  LDC R9, c[0x0][0x380] ;  /* 0x0000e000ff097b82 */ /* 0x001e220000000800 */
[----:B------:R-:W-:Y:S02]  /*0670*/  IMAD.MOV.U32 R15, RZ, RZ, RZ ;  /* 0x000000ffff0f7224 */ /* 0x000fe400078e00ff */
[----:B------:R-:W-:Y:S01]  /*0680*/  IMAD.MOV.U32 R18, RZ, RZ, RZ ;  /* 0x000000ffff127224 */ /* 0x000fe200078e00ff */
[----:B0-----:R-:W-:-:S13]  /*0690*/  ISETP.GE.U32.AND P0, PT, R9, 0x4, PT ;  /* 0x000000040900780c */ /* 0x001fda0003f06070 */
[----:B------:R-:W-:Y:S05]  /*06a0*/  @!P0 BRA `(.L_x_11) ;  /* 0x00000008008c8947 */ /* 0x000fea0003800000 */
[----:B------:R-:W0:Y:S01]  /*06b0*/  LDC.64 R12, c[0x0][0x3c0] ;  /* 0x0000f000ff0c7b82 */ /* 0x000e220000000a00 */
[----:B------:R-:W-:Y:S01]  /*06c0*/  LOP3.LUT R9, R9, 0x7ffffffc, RZ, 0xc0, !PT ;  /* 0x7ffffffc09097812 */ /* 0x000fe200078ec0ff */
[----:B------:R-:W-:-:S04]  /*06d0*/  IMAD.MOV.U32 R15, RZ, RZ, RZ ;  /* 0x000000ffff0f7224 */ /* 0x000fc800078e00ff */
[----:B------:R-:W-:Y:S01]  /*06e0*/  IMAD.MOV R14, RZ, RZ, -R9 ;  /* 0x000000ffff0e7224 */ /* 0x000fe200078e0a09 */
[----:B0-----:R-:W-:Y:S01]  /*06f0*/  IADD3 R10, PT, PT, R5, R12, RZ ;  /* 0x0000000c050a7210 */ /* 0x001fe20007ffe0ff */
[C-C-:B------:R-:W-:Y:S02]  /*0700*/  IMAD R11, R12.reuse, 0x2, R5.reuse ;  /* 0x000000020c0b7824 */ /* 0x140fe400078e0205 */
[----:B------:R-:W-:Y:S02]  /*0710*/  IMAD R12, R12, 0x3, R5 ;  /* 0x000000030c0c7824 */ /* 0x000fe400078e0205 */
[-CC-:B------:R-:W-:Y:S02]  /*0720*/  IMAD R10, R10, R13.reuse, R8.reuse ;  /* 0x0000000d0a0a7224 */ /* 0x180fe400078e0208 */
[-CC-:B------:R-:W-:Y:S02]  /*0730*/  IMAD R11, R11, R13.reuse, R8.reuse ;  /* 0x0000000d0b0b7224 */ /* 0x180fe400078e0208 */
[----:B------:R-:W-:-:S02]  /*0740*/  IMAD R12, R12, R13, R8 ;  /* 0x0000000d0c0c7224 */ /* 0x000fc400078e0208 */
[----:B------:R-:W-:-:S07]  /*0750*/  IMAD R13, R5, R13, R8 ;  /* 0x0000000d050d7224 */ /* 0x000fce00078e0208 */
.L_x_24:
[----:B------:R-:W-:-:S04]  /*0760*/  IADD3 R0, P0, PT, R3, R13, RZ ;  /* 0x0000000d03007210 */ /* 0x000fc80007f1e0ff */
[----:B------:R-:W-:Y:S02]  /*0770*/  LEA.HI.X.SX32 R17, R13, R6, 0x1, P0 ;  /* 0x000000060d117211 */ /* 0x000fe400000f0eff */
[----:B------:R-:W-:-:S04]  /*0780*/  LEA R16, P0, R0, UR22, 0x3 ;  /* 0x0000001600107c11 */ /* 0x000fc8000f8018ff */
[----:B------:R-:W-:-:S06]  /*0790*/  LEA.HI.X R17, R0, UR23, R17, 0x3, P0 ;  /* 0x0000001700117c11 */ /* 0x000fcc00080f1c11 */
[----:B------:R-:W2:Y:S01]  /*07a0*/  LDG.E.64 R16, desc[UR10][R16.64] ;  /* 0x0000000a10107981 */ /* 0x000ea2000c1e1b00 */
[----:B------:R-:W-:Y:S01]  /*07b0*/  BSSY.RECONVERGENT B2, `(.L_x_12) ;  /* 0x0000017000027945 */ /* 0x000fe20003800200 */
[----:B--2---:R-:W-:Y:S01]  /*07c0*/  FADD R23, |R16|, -RZ ;  /* 0x800000ff10177221 */ /* 0x004fe20000000200 */
[----:B------:R-:W-:-:S05]  /*07d0*/  FADD R0, |R17|, -RZ ;  /* 0x800000ff11007221 */ /* 0x000fca0000000200 */
[CC--:B------:R-:W-:Y:S02]  /*07e0*/  VIMNMX R21, PT, PT, R23.reuse, R0.reuse, !PT ;  /* 0x0000000017157248 */ /* 0x0c0fe40007fe0100 */
[----:B------:R-:W-:Y:S02]  /*07f0*/  VIMNMX R23, PT, PT, R23, R0, PT ;  /* 0x0000000017177248 */ /* 0x000fe40003fe0100 */
[----:B------:R-:W-:-:S04]  /*0800*/  LOP3.LUT R22, R21, 0xfe000000, RZ, 0xc0, !PT ;  /* 0xfe00000015167812 */ /* 0x000fc800078ec0ff */
[----:B------:R-:W-:-:S05]  /*0810*/  LOP3.LUT R0, R22, 0x7e800000, RZ, 0x3c, !PT ;  /* 0x7e80000016007812 */ /* 0x000fca00078e3cff */
[-C--:B------:R-:W-:Y:S01]  /*0820*/  FMUL R18, R23, R0.reuse ;  /* 0x0000000017127220 */ /* 0x080fe20000400000 */
[----:B------:R-:W-:-:S03]  /*0830*/  FMUL R0, R21, R0 ;  /* 0x0000000015007220 */ /* 0x000fc60000400000 */
[----:B------:R-:W-:-:S04]  /*0840*/  FMUL R19, R18, R18 ;  /* 0x0000001212137220 */ /* 0x000fc80000400000 */
[----:B------:R-:W-:-:S04]  /*0850*/  FFMA R19, R0, R0, R19 ;  /* 0x0000000000137223 */ /* 0x000fc80000000013 */
[----:B------:R-:W-:Y:S01]  /*0860*/  VIADD R16, R19, 0xf3000000 ;  /* 0xf300000013107836 */ /* 0x000fe20000000000 */
[----:B------:R0:W1:Y:S04]  /*0870*/  MUFU.RSQ R0, R19 ;  /* 0x0000001300007308 */ /* 0x0000680000001400 */
[----:B------:R-:W-:-:S13]  /*0880*/  ISETP.GT.U32.AND P0, PT, R16, 0x727fffff, PT ;  /* 0x727fffff1000780c */ /* 0x000fda0003f04070 */
[----:B01----:R-:W-:Y:S05]  /*0890*/  @!P0 BRA `(.L_x_13) ;  /* 0x0000000000108947 */ /* 0x003fea0003800000 */
[----:B------:R-:W-:Y:S02]  /*08a0*/  MOV R0, R19 ;  /* 0x0000001300007202 */ /* 0x000fe40000000f00 */
[----:B------:R-:W-:-:S07]  /*08b0*/  MOV R16, 0x8d0 ;  /* 0x000008d000107802 */ /* 0x000fce0000000f00 */
[----:B------:R-:W-:Y:S05]  /*08c0*/  CALL.REL.NOINC `($__internal_0_$__cuda_sm20_sqrt_rn_f32_slowpath) ;  /* 0x0000001400147944 */ /* 0x000fea0003c00000 */
[----:B------:R-:W-:Y:S05]  /*08d0*/  BRA `(.L_x_14) ;  /* 0x0000000000107947 */ /* 0x000fea0003800000 */
.L_x_13:
[----:B------:R-:W-:Y:S01]  /*08e0*/  FMUL.FTZ R26, R19, R0 ;  /* 0x00000000131a7220 */ /* 0x000fe20000410000 */
[----:B------:R-:W-:-:S03]  /*08f0*/  FMUL.FTZ R0, R0, 0.5 ;  /* 0x3f00000000007820 */ /* 0x000fc60000410000 */
[----:B------:R-:W-:-:S04]  /*0900*/  FFMA R17, -R26, R26, R19 ;  /* 0x0000001a1a117223 */ /* 0x000fc80000000113 */
[----:B------:R-:W-:-:S07]  /*0910*/  FFMA R26, R17, R0, R26 ;  /* 0x00000000111a7223 */ /* 0x000fce000000001a */
.L_x_14:
[----:B------:R-:W-:Y:S05]  /*0920*/  BSYNC.RECONVERGENT B2 ;  /* 0x0000000000027941 */ /* 0x000fea0003800200 */
.L_x_12:
[----:B------:R-:W-:-:S04]  /*0930*/  IADD3 R0, P0, PT, R3, R10, RZ ;  /* 0x0000000a03007210 */ /* 0x000fc80007f1e0ff */
[----:B------:R-:W-:Y:S02]  /*0940*/  LEA.HI.X.SX32 R17, R10, R6, 0x1, P0 ;  /* 0x000000060a117211 */ /* 0x000fe400000f0eff */
[----:B------:R-:W-:-:S04]  /*0950*/  LEA R16, P0, R0, UR22, 0x3 ;  /* 0x0000001600107c11 */ /* 0x000fc8000f8018ff */
[----:B------:R-:W-:-:S06]  /*0960*/  LEA.HI.X R17, R0, UR23, R17, 0x3, P0 ;  /* 0x0000001700117c11 */ /* 0x000fcc00080f1c11 */
[----:B------:R-:W2:Y:S01]  /*0970*/  LDG.E.64 R16, desc[UR10][R16.64] ;  /* 0x0000000a10107981 */ /* 0x000ea2000c1e1b00 */
[----:B------:R-:W-:Y:S01]  /*0980*/  FSETP.NEU.AND P0, PT, R23, RZ, PT ;  /* 0x000000ff1700720b */ /* 0x000fe20003f0d000 */
[----:B------:R-:W-:Y:S01]  /*0990*/  BSSY.RECONVERGENT B2, `(.L_x_15) ;  /* 0x000001c000027945 */ /* 0x000fe20003800200 */
[----:B--2---:R-:W-:Y:S01]  /*09a0*/  FADD R18, |R16|, -RZ ;  /* 0x800000ff10127221 */ /* 0x004fe20000000200 */
[----:B------:R-:W-:Y:S01]  /*09b0*/  FADD R25, |R17|, -RZ ;  /* 0x800000ff11197221 */ /* 0x000fe20000000200 */
[----:B------:R-:W-:-:S04]  /*09c0*/  LOP3.LUT R17, R22, 0x800000, RZ, 0xfc, !PT ;  /* 0x0080000016117812 */ /* 0x000fc800078efcff */
[----:B------:R-:W-:-:S05]  /*09d0*/  VIMNMX R20, PT, PT, R18, R25, !PT ;  /* 0x0000001912147248 */ /* 0x000fca0007fe0100 */
[----:B------:R-:W-:Y:S01]  /*09e0*/  @P0 FMUL R21, R17, R26 ;  /* 0x0000001a11150220 */ /* 0x000fe20000400000 */
[----:B------:R-:W-:Y:S02]  /*09f0*/  VIMNMX R18, PT, PT, R18, R25, PT ;  /* 0x0000001912127248 */ /* 0x000fe40003fe0100 */
[----:B------:R-:W-:Y:S02]  /*0a00*/  LOP3.LUT R19, R20, 0xfe000000, RZ, 0xc0, !PT ;  /* 0xfe00000014137812 */ /* 0x000fe400078ec0ff */
[----:B------:R-:W-:Y:S02]  /*0a10*/  FSETP.NEU.AND P0, PT, R23, +INF , PT ;  /* 0x7f8000001700780b */ /* 0x000fe40003f0d000 */
[----:B------:R-:W-:-:S05]  /*0a20*/  LOP3.LUT R25, R19, 0x7e800000, RZ, 0x3c, !PT ;  /* 0x7e80000013197812 */ /* 0x000fca00078e3cff */
[-C--:B------:R-:W-:Y:S01]  /*0a30*/  FMUL R0, R18, R25.reuse ;  /* 0x0000001912007220 */ /* 0x080fe20000400000 */
[----:B------:R-:W-:-:S03]  /*0a40*/  FMUL R25, R20, R25 ;  /* 0x0000001914197220 */ /* 0x000fc60000400000 */
[----:B------:R-:W-:-:S04]  /*0a50*/  FMUL R0, R0, R0 ;  /* 0x0000000000007220 */ /* 0x000fc80000400000 */
[----:B------:R-:W-:-:S04]  /*0a60*/  FFMA R25, R25, R25, R0 ;  /* 0x0000001919197223 */ /* 0x000fc80000000000 */
[----:B------:R-:W-:Y:S01]  /*0a70*/  VIADD R0, R25, 0xf3000000 ;  /* 0xf300000019007836 */ /* 0x000fe20000000000 */
[----:B------:R0:W1:Y:S04]  /*0a80*/  MUFU.RSQ R16, R25 ;  /* 0x0000001900107308 */ /* 0x0000680000001400 */
[----:B------:R-:W-:Y:S02]  /*0a90*/  ISETP.GT.U32.AND P1, PT, R0, 0x727fffff, PT ;  /* 0x727fffff0000780c */ /* 0x000fe40003f24070 */
[----:B------:R-:W-:-:S05]  /*0aa0*/  FSEL R0, R21, +INF , P0 ;  /* 0x7f80000015007808 */ /* 0x000fca0000000000 */
[----:B------:R-:W-:-:S06]  /*0ab0*/  FFMA R15, R0, R0, R15 ;  /* 0x00000000000f7223 */ /* 0x000fcc000000000f */
[----:B01----:R-:W-:Y:S05]  /*0ac0*/  @!P1 BRA `(.L_x_16) ;  /* 0x0000000000109947 */ /* 0x003fea0003800000 */
[----:B------:R-:W-:Y:S01]  /*0ad0*/  IMAD.MOV.U32 R0, RZ, RZ, R25 ;  /* 0x000000ffff007224 */ /* 0x000fe200078e0019 */
[----:B------:R-:W-:-:S07]  /*0ae0*/  MOV R16, 0xb00 ;  /* 0x00000b0000107802 */ /* 0x000fce0000000f00 */
[----:B------:R-:W-:Y:S05]  /*0af0*/  CALL.REL.NOINC `($__internal_0_$__cuda_sm20_sqrt_rn_f32_slowpath) ;  /* 0x0000001000887944 */ /* 0x000fea0003c00000 */
[----:B------:R-:W-:Y:S05]  /*0b00*/  BRA `(.L_x_17) ;  /* 0x0000000000107947 */ /* 0x000fea0003800000 */
.L_x_16:
[----:B------:R-:W-:Y:S01]  /*0b10*/  FMUL.FTZ R26, R25, R16 ;  /* 0x00000010191a7220 */ /* 0x000fe20000410000 */
[----:B------:R-:W-:-:S03]  /*0b20*/  FMUL.FTZ R0, R16, 0.5 ;  /* 0x3f00000010007820 */ /* 0x000fc60000410000 */
[----:B------:R-:W-:-:S04]  /*0b30*/  FFMA R17, -R26, R26, R25 ;  /* 0x0000001a1a117223 */ /* 0x000fc80000000119 */
[----:B------:R-:W-:-:S07]  /*0b40*/  FFMA R26, R17, R0, R26 ;  /* 0x00000000111a7223 */ /* 0x000fce000000001a */
.L_x_17:
[----:B------:R-:W-:Y:S05]  /*0b50*/  BSYNC.RECONVERGENT B2 ;  /* 0x0000000000027941 */ /* 0x000fea0003800200 */
.L_x_15:
[----:B------:R-:W-:-:S04]  /*0b60*/  IADD3 R0, P0, PT, R3, R11, RZ ;  /* 0x0000000b03007210 */ /* 0x000fc80007f1e0ff */
[----:B------:R-:W-:Y:S02]  /*0b70*/  LEA.HI.X.SX32 R17, R11, R6, 0x1, P0 ;  /* 0x000000060b117211 */ /* 0x000fe400000f0eff */
[----:B------:R-:W-:-:S04]  /*0b80*/  LEA R16, P0, R0, UR22, 0x3 ;  /* 0x0000001600107c11 */ /* 0x000fc8000f8018ff */
[----:B------:R-:W-:-:S06]  /*0b90*/  LEA.HI.X R17, R0, UR23, R17, 0x3, P0 ;  /* 0x0000001700117c11 */ /* 0x000fcc00080f1c11 */
[----:B------:R-:W2:Y:S01]  /*0ba0*/  LDG.E.64 R16, desc[UR10][R16.64] ;  /* 0x0000000a10107981 */ /* 0x000ea2000c1e1b00 */
[----:B------:R-:W-:Y:S01]  /*0bb0*/  FSETP.NEU.AND P0, PT, R18, RZ, PT ;  /* 0x000000ff1200720b */ /* 0x000fe20003f0d000 */
[----:B------:R-:W-:Y:S01]  /*0bc0*/  BSSY.RECONVERGENT B2, `(.L_x_18) ;  /* 0x000001c000027945 */ /* 0x000fe20003800200 */
[----:B------:R-:W-:-:S11]  /*0bd0*/  LOP3.LUT R19, R19, 0x800000, RZ, 0xfc, !PT ;  /* 0x0080000013137812 */ /* 0x000fd600078efcff */
[----:B------:R-:W-:Y:S01]  /*0be0*/  @P0 FMUL R20, R19, R26 ;  /* 0x0000001a13140220 */ /* 0x000fe20000400000 */
[----:B------:R-:W-:-:S04]  /*0bf0*/  FSETP.NEU.AND P0, PT, R18, +INF , PT ;  /* 0x7f8000001200780b */ /* 0x000fc80003f0d000 */
[----:B------:R-:W-:-:S05]  /*0c00*/  FSEL R20, R20, +INF , P0 ;  /* 0x7f80000014147808 */ /* 0x000fca0000000000 */
[----:B------:R-:W-:Y:S01]  /*0c10*/  FFMA R15, R20, R20, R15 ;  /* 0x00000014140f7223 */ /* 0x000fe2000000000f */
        /* <DEDUP_REMOVED lines=14> */
[----:B------:R-:W-:Y:S01]  /*0d00*/  IMAD.MOV.U32 R0, RZ, RZ, R25 ;  /* 0x000000ffff007224 */ /* 0x000fe200078e0019 */
[----:B------:R-:W-:-:S07]  /*0d10*/  MOV R16, 0xd30 ;  /* 0x00000d3000107802 */ /* 0x000fce0000000f00 */
[----:B------:R-:W-:Y:S05]  /*0d20*/  CALL.REL.NOINC `($__internal_0_$__cuda_sm20_sqrt_rn_f32_slowpath) ;  /* 0x0000000c00fc7944 */ /* 0x000fea0003c00000 */
[----:B------:R-:W-:Y:S05]  /*0d30*/  BRA `(.L_x_20) ;  /* 0x0000000000107947 */ /* 0x000fea0003800000 */
.L_x_19:
[----:B------:R-:W-:Y:S01]  /*0d40*/  FMUL.FTZ R26, R25, R0 ;  /* 0x00000000191a7220 */ /* 0x000fe20000410000 */
[----:B------:R-:W-:-:S03]  /*0d50*/  FMUL.FTZ R0, R0, 0.5 ;  /* 0x3f00000000007820 */ /* 0x000fc60000410000 */
[----:B------:R-:W-:-:S04]  /*0d60*/  FFMA R17, -R26, R26, R25 ;  /* 0x0000001a1a117223 */ /* 0x000fc80000000119 */
[----:B------:R-:W-:-:S07]  /*0d70*/  FFMA R26, R17, R0, R26 ;  /* 0x00000000111a7223 */ /* 0x000fce000000001a */
.L_x_20:
[----:B------:R-:W-:Y:S05]  /*0d80*/  BSYNC.RECONVERGENT B2 ;  /* 0x0000000000027941 */ /* 0x000fea0003800200 */
.L_x_18:
        /* <DEDUP_REMOVED lines=20> */
[----:B------:R0:W1:Y:S01]  /*0ed0*/  MUFU.RSQ R16, R25 ;  /* 0x0000001900107308 */ /* 0x0000620000001400 */
[----:B------:R-:W-:-:S04]  /*0ee0*/  IADD3 R0, PT, PT, R25, -0xd000000, RZ ;  /* 0xf300000019007810 */ /* 0x000fc80007ffe0ff */
        /* <DEDUP_REMOVED lines=8> */
.L_x_22:
[----:B------:R-:W-:Y:S01]  /*0f70*/  FMUL.FTZ R26, R25, R16 ;  /* 0x00000010191a7220 */ /* 0x000fe20000410000 */
[----:B------:R-:W-:-:S03]  /*0f80*/  FMUL.FTZ R0, R16, 0.5 ;  /* 0x3f00000010007820 */ /* 0x000fc60000410000 */
[----:B------:R-:W-:-:S04]  /*0f90*/  FFMA R17, -R26, R26, R25 ;  /* 0x0000001a1a117223 */ /* 0x000fc80000000119 */
[----:B------:R-:W-:-:S07]  /*0fa0*/  FFMA R26, R17, R0, R26 ;  /* 0x00000000111a7223 */ /* 0x000fce000000001a */
.L_x_23:
[----:B------:R-:W-:Y:S05]  /*0fb0*/  BSYNC.RECONVERGENT B2 ;  /* 0x0000000000027941 */ /* 0x000fea0003800200 */
.L_x_21:
[C---:B------:R-:W-:Y:S01]  /*0fc0*/  FSETP.NEU.AND P0, PT, R19.reuse, RZ, PT ;  /* 0x000000ff1300720b */ /* 0x040fe20003f0d000 */
[----:B------:R-:W-:Y:S01]  /*0fd0*/  VIADD R14, R14, 0x4 ;  /* 0x000000040e0e7836 */ /* 0x000fe20000000000 */
[----:B------:R-:W-:Y:S01]  /*0fe0*/  LOP3.LUT R17, R18, 0x800000, RZ, 0xfc, !PT ;  /* 0x0080000012117812 */ /* 0x000fe200078efcff */
[----:B------:R-:W-:Y:S01]  /*0ff0*/  IMAD.U32 R16, RZ, RZ, UR7 ;  /* 0x00000007ff107e24 */ /* 0x000fe2000f8e00ff */
[----:B------:R-:W-:Y:S01]  /*1000*/  FSETP.NEU.AND P1, PT, R19, +INF , PT ;  /* 0x7f8000001300780b */ /* 0x000fe20003f2d000 */
[----:B------:R-:W-:Y:S01]  /*1010*/  IMAD.U32 R0, RZ, RZ, UR7 ;  /* 0x00000007ff007e24 */ /* 0x000fe2000f8e00ff */
[----:B------:R-:W-:Y:S02]  /*1020*/  MOV R19, UR7 ;  /* 0x0000000700137c02 */ /* 0x000fe40008000f00 */
[----:B------:R-:W-:Y:S01]  /*1030*/  LEA R13, R16, R13, 0x2 ;  /* 0x0000000d100d7211 */ /* 0x000fe200078e10ff */
[----:B------:R-:W-:Y:S02]  /*1040*/  IMAD R11, R0, 0x4, R11 ;  /* 0x00000004000b7824 */ /* 0x000fe400078e020b */
[----:B------:R-:W-:-:S02]  /*1050*/  IMAD R12, R19, 0x4, R12 ;  /* 0x00000004130c7824 */ /* 0x000fc400078e020c */
[----:B------:R-:W-:Y:S01]  /*1060*/  @P0 FMUL R20, R17, R26 ;  /* 0x0000001a11140220 */ /* 0x000fe20000400000 */
[----:B------:R-:W-:Y:S01]  /*1070*/  ISETP.NE.AND P0, PT, R14, RZ, PT ;  /* 0x000000ff0e00720c */ /* 0x000fe20003f05270 */
[----:B------:R-:W-:-:S03]  /*1080*/  IMAD.U32 R17, RZ, RZ, UR7 ;  /* 0x00000007ff117e24 */ /* 0x000fc6000f8e00ff */
[----:B------:R-:W-:Y:S01]  /*1090*/  FSEL R20, R20, +INF , P1 ;  /* 0x7f80000014147808 */ /* 0x000fe20000800000 */
[----:B------:R-:W-:-:S04]  /*10a0*/  IMAD R10, R17, 0x4, R10 ;  /* 0x00000004110a7824 */ /* 0x000fc800078e020a */
[----:B------:R-:W-:-:S04]  /*10b0*/  FFMA R15, R20, R20, R15 ;  /* 0x00000014140f7223 */ /* 0x000fc8000000000f */
[----:B------:R-:W-:Y:S05]  /*10c0*/  @P0 BRA `(.L_x_24) ;  /* 0xfffffff400a40947 */ /* 0x000fea000383ffff */
[----:B------:R-:W-:-:S07]  /*10d0*/  IMAD.MOV.U32 R18, RZ, RZ, R9 ;  /* 0x000000ffff127224 */ /* 0x000fce00078e0009 */
.L_x_11:
[----:B------:R-:W0:Y:S02]  /*10e0*/  LDCU UR8, c[0x0][0x380] ;  /* 0x00007000ff0877ac */ /* 0x000e240008000800 */
[----:B0-----:R-:W-:-:S09]  /*10f0*/  ULOP3.LUT UP0, UR8, UR8, 0x3, URZ, 0xc0, !UPT ;  /* 0x0000000308087892 */ /* 0x001fd2000f80c0ff */
[----:B------:R-:W-:Y:S05]  /*1100*/  BRA.U !UP0, `(.L_x_25) ;  /* 0x0000000508e87547 */ /* 0x000fea000b800000 */
[----:B------:R-:W-:-:S09]  /*1110*/  UISETP.NE.AND UP0, UPT, UR8, 0x1, UPT ;  /* 0x000000010800788c */ /* 0x000fd2000bf05270 */
[----:B------:R-:W-:Y:S05]  /*1120*/  BRA.U !UP0, `(.L_x_26) ;  /* 0x0000000508347547 */ /* 0x000fea000b800000 */
[----:B------:R-:W0:Y:S01]  /*1130*/  LDCU.64 UR24, c[0x0][0x3c0] ;  /* 0x00007800ff1877ac */ /* 0x000e220008000a00 */
[----:B------:R-:W1:Y:S01]  /*1140*/  LDCU.64 UR26, c[0x0][0x388] ;  /* 0x00007100ff1a77ac */ /* 0x000e620008000a00 */
[----:B0-----:R-:W-:-:S04]  /*1150*/  IMAD R9, R18, UR24, R5 ;  /* 0x0000001812097c24 */ /* 0x001fc8000f8e0205 */
[----:B------:R-:W-:-:S05]  /*1160*/  IMAD R12, R9, UR25, R8 ;  /* 0x00000019090c7c24 */ /* 0x000fca000f8e0208 */
[----:B------:R-:W-:-:S04]  /*1170*/  IADD3 R0, P0, PT, R3, R12, RZ ;  /* 0x0000000c03007210 */ /* 0x000fc80007f1e0ff */
[----:B------:R-:W-:Y:S02]  /*1180*/  LEA.HI.X.SX32 R9, R12, R6, 0x1, P0 ;  /* 0x000000060c097211 */ /* 0x000fe400000f0eff */
[----:B-1----:R-:W-:-:S04]  /*1190*/  LEA R16, P0, R0, UR26, 0x3 ;  /* 0x0000001a00107c11 */ /* 0x002fc8000f8018ff */
        /* <DEDUP_REMOVED lines=21> */
.L_x_28:
[----:B------:R-:W-:Y:S01]  /*12f0*/  FMUL.FTZ R26, R13, R0 ;  /* 0x000000000d1a7220 */ /* 0x000fe20000410000 */
[----:B------:R-:W-:-:S03]  /*1300*/  FMUL.FTZ R0, R0, 0.5 ;  /* 0x3f00000000007820 */ /* 0x000fc60000410000 */
[----:B------:R-:W-:-:S04]  /*1310*/  FFMA R13, -R26, R26, R13 ;  /* 0x0000001a1a0d7223 */ /* 0x000fc8000000010d */
[----:B------:R-:W-:-:S07]  /*1320*/  FFMA R26, R13, R0, R26 ;  /* 0x000000000d1a7223 */ /* 0x000fce000000001a */
.L_x_29:
[----:B------:R-:W-:Y:S05]  /*1330*/  BSYNC.RECONVERGENT B2 ;  /* 0x0000000000027941 */ /* 0x000fea0003800200 */
.L_x_27:
[----:B------:R-:W0:Y:S01]  /*1340*/  LDCU.64 UR24, c[0x0][0x388] ;  /* 0x00007100ff1877ac */ /* 0x000e220008000a00 */
[----:B------:R-:W-:-:S05]  /*1350*/  VIADD R12, R12, UR7 ;  /* 0x000000070c0c7c36 */ /* 0x000fca0008000000 */
[----:B------:R-:W-:-:S04]  /*1360*/  IADD3 R0, P0, PT, R3, R12, RZ ;  /* 0x0000000c03007210 */ /* 0x000fc80007f1e0ff */
[----:B------:R-:W-:Y:S02]  /*1370*/  LEA.HI.X.SX32 R13, R12, R6, 0x1, P0 ;  /* 0x000000060c0d7211 */ /* 0x000fe400000f0eff */
[----:B0-----:R-:W-:-:S04]  /*1380*/  LEA R16, P0, R0, UR24, 0x3 ;  /* 0x0000001800107c11 */ /* 0x001fc8000f8018ff */
        /* <DEDUP_REMOVED lines=27> */
.L_x_31:
[----:B------:R-:W-:Y:S01]  /*1540*/  FMUL.FTZ R26, R19, R10 ;  /* 0x0000000a131a7220 */ /* 0x000fe20000410000 */
[----:B------:R-:W-:-:S03]  /*1550*/  FMUL.FTZ R0, R10, 0.5 ;  /* 0x3f0000000a007820 */ /* 0x000fc60000410000 */
[----:B------:R-:W-:-:S04]  /*1560*/  FFMA R9, -R26, R26, R19 ;  /* 0x0000001a1a097223 */ /* 0x000fc80000000113 */
[----:B------:R-:W-:-:S07]  /*1570*/  FFMA R26, R9, R0, R26 ;  /* 0x00000000091a7223 */ /* 0x000fce000000001a */
.L_x_32:
[----:B------:R-:W-:Y:S05]  /*1580*/  BSYNC.RECONVERGENT B2 ;  /* 0x0000000000027941 */ /* 0x000fea0003800200 */
.L_x_30:
[----:B------:R-:W-:Y:S01]  /*1590*/  FSETP.NEU.AND P0, PT, R14, RZ, PT ;  /* 0x000000ff0e00720b */ /* 0x000fe20003f0d000 */
[----:B------:R-:W-:Y:S01]  /*15a0*/  VIADD R18, R18, 0x2 ;  /* 0x0000000212127836 */ /* 0x000fe20000000000 */
[----:B------:R-:W-:-:S11]  /*15b0*/  LOP3.LUT R13, R13, 0x800000, RZ, 0xfc, !PT ;  /* 0x008000000d0d7812 */ /* 0x000fd600078efcff */
[----:B------:R-:W-:Y:S01]  /*15c0*/  @P0 FMUL R12, R13, R26 ;  /* 0x0000001a0d0c0220 */ /* 0x000fe20000400000 */
[----:B------:R-:W-:-:S04]  /*15d0*/  FSETP.NEU.AND P0, PT, R14, +INF , PT ;  /* 0x7f8000000e00780b */ /* 0x000fc80003f0d000 */
[----:B------:R-:W-:-:S05]  /*15e0*/  FSEL R12, R12, +INF , P0 ;  /* 0x7f8000000c0c7808 */ /* 0x000fca0000000000 */
[----:B------:R-:W-:-:S07]  /*15f0*/  FFMA R15, R12, R12, R15 ;  /* 0x0000000c0c0f7223 */ /* 0x000fce000000000f */
.L_x_26:
[----:B------:R-:W0:Y:S02]  /*1600*/  LDCU UR8, c[0x0][0x380] ;  /* 0x00007000ff0877ac */ /* 0x000e240008000800 */
[----:B0-----:R-:W-:-:S04]  /*1610*/  ULOP3.LUT UR8, UR8, 0x1, URZ, 0xc0, !UPT ;  /* 0x0000000108087892 */ /* 0x001fc8000f8ec0ff */
[----:B------:R-:W-:-:S09]  /*1620*/  UISETP.NE.U32.AND UP0, UPT, UR8, 0x1, UPT ;  /* 0x000000010800788c */ /* 0x000fd2000bf05070 */
[----:B------:R-:W-:Y:S05]  /*1630*/  BRA.U UP0, `(.L_x_25) ;  /* 0x00000001009c7547 */ /* 0x000fea000b800000 */
        /* <DEDUP_REMOVED lines=28> */
.L_x_34:
[----:B------:R-:W-:Y:S01]  /*1800*/  FMUL.FTZ R26, R17, R0 ;  /* 0x00000000111a7220 */ /* 0x000fe20000410000 */
[----:B------:R-:W-:-:S03]  /*1810*/  FMUL.FTZ R0, R0, 0.5 ;  /* 0x3f00000000007820 */ /* 0x000fc60000410000 */
[----:B------:R-:W-:-:S04]  /*1820*/  FFMA R13, -R26, R26, R17 ;  /* 0x0000001a1a0d7223 */ /* 0x000fc80000000111 */
[----:B------:R-:W-:-:S07]  /*1830*/  FFMA R26, R13, R0, R26 ;  /* 0x000000000d1a7223 */ /* 0x000fce000000001a */
.L_x_35:
[----:B------:R-:W-:Y:S05]  /*1840*/  BSYNC.RECONVERGENT B2 ;  /* 0x0000000000027941 */ /* 0x000fea0003800200 */
.L_x_33:
[----:B------:R-:W-:Y:S02]  /*1850*/  FSETP.NEU.AND P0, PT, R11, RZ, PT ;  /* 0x000000ff0b00720b */ /* 0x000fe40003f0d000 */
[----:B------:R-:W-:-:S11]  /*1860*/  LOP3.LUT R13, R10, 0x800000, RZ, 0xfc, !PT ;  /* 0x008000000a0d7812 */ /* 0x000fd600078efcff */
[----:B------:R-:W-:Y:S01]  /*1870*/  @P0 FMUL R9, R13, R26 ;  /* 0x0000001a0d090220 */ /* 0x000fe20000400000 */
[----:B------:R-:W-:-:S04]  /*1880*/  FSETP.NEU.AND P0, PT, R11, +INF , PT ;  /* 0x7f8000000b00780b */ /* 0x000fc80003f0d000 */
[----:B------:R-:W-:-:S05]  /*1890*/  FSEL R0, R9, +INF , P0 ;  /* 0x7f80000009007808 */ /* 0x000fca0000000000 */
[----:B------:R-:W-:-:S07]  /*18a0*/  FFMA R15, R0, R0, R15 ;  /* 0x00000000000f7223 */ /* 0x000fce000000000f */
.L_x_25:
[----:B------:R-:W-:Y:S01]  /*18b0*/  IADD3 R9, PT, PT, R15, -0xd000000, RZ ;  /* 0xf30000000f097810 */ /* 0x000fe20007ffe0ff */
[----:B------:R0:W1:Y:S01]  /*18c0*/  MUFU.RSQ R0, R15 ;  /* 0x0000000f00007308 */ /* 0x0000620000001400 */
[----:B------:R-:W-:Y:S02]  /*18d0*/  BSSY.RECONVERGENT B2, `(.L_x_36) ;  /* 0x000000b000027945 */ /* 0x000fe40003800200 */
[----:B------:R-:W-:-:S13]  /*18e0*/  ISETP.GT.U32.AND P0, PT, R9, 0x727fffff, PT ;  /* 0x727fffff0900780c */ /* 0x000fda0003f04070 */
[----:B0-----:R-:W-:Y:S05]  /*18f0*/  @!P0 BRA `(.L_x_37) ;  /* 0x0000000000108947 */ /* 0x001fea0003800000 */
[----:B-1----:R-:W-:Y:S01]  /*1900*/  IMAD.MOV.U32 R0, RZ, RZ, R15 ;  /* 0x000000ffff007224 */ /* 0x002fe200078e000f */
[----:B------:R-:W-:-:S07]  /*1910*/  MOV R16, 0x1930 ;  /* 0x0000193000107802 */ /* 0x000fce0000000f00 */
[----:B------:R-:W-:Y:S05]  /*1920*/  CALL.REL.NOINC `($__internal_0_$__cuda_sm20_sqrt_rn_f32_slowpath) ;  /* 0x0000000000fc7944 */ /* 0x000fea0003c00000 */
[----:B------:R-:W-:Y:S05]  /*1930*/  BRA `(.L_x_38) ;  /* 0x0000000000107947 */ /* 0x000fea0003800000 */
.L_x_37:
[C---:B-1----:R-:W-:Y:S01]  /*1940*/  FMUL.FTZ R26, R0.reuse, R15 ;  /* 0x0000000f001a7220 */ /* 0x042fe20000410000 */
[----:B------:R-:W-:-:S03]  /*1950*/  FMUL.FTZ R0, R0, 0.5 ;  /* 0x3f00000000007820 */ /* 0x000fc60000410000 */
[----:B------:R-:W-:-:S04]  /*1960*/  FFMA R15, -R26, R26, R15 ;  /* 0x0000001a1a0f7223 */ /* 0x000fc8000000010f */
[----:B------:R-:W-:-:S07]  /*1970*/  FFMA R26, R15, R0, R26 ;  /* 0x000000000f1a7223 */ /* 0x000fce000000001a */
.L_x_38:
[----:B------:R-:W-:Y:S05]  /*1980*/  BSYNC.RECONVERGENT B2 ;  /* 0x0000000000027941 */ /* 0x000fea0003800200 */
.L_x_36:
[----:B------:R-:W-:Y:S01]  /*1990*/  IMAD.U32 R11, RZ, RZ, UR5 ;  /* 0x00000005ff0b7e24 */ /* 0x000fe2000f8e00ff */
[----:B------:R-:W0:Y:S01]  /*19a0*/  LDCU UR8, c[0x0][0x3c4] ;  /* 0x00007880ff0877ac */ /* 0x000e220008000800 */
[----:B------:R-:W-:Y:S01]  /*19b0*/  IMAD.U32 R10, RZ, RZ, UR4 ;  /* 0x00000004ff0a7e24 */ /* 0x000fe2000f8e00ff */
[----:B------:R-:W1:Y:S01]  /*19c0*/  LDC.64 R14, c[0x0][0x3b0] ;  /* 0x0000ec00ff0e7b82 */ /* 0x000e620000000a00 */
[----:B------:R-:W2:Y:S03]  /*19d0*/  LDCU.128 UR24, c[0x0][0x390] ;  /* 0x00007200ff1877ac */ /* 0x000ea60008000c00 */
[----:B------:R-:W1:Y:S01]  /*19e0*/  LDG.E R11, desc[UR10][R10.64+0x30] ;  /* 0x0000300a0a0b7981 */ /* 0x000e62000c1e1900 */
[----:B0-----:R-:W-:-:S05]  /*19f0*/  IMAD R17, R5, UR8, R8 ;  /* 0x0000000805117c24 */ /* 0x001fca000f8e0208 */
[----:B------:R-:W-:Y:S02]  /*1a00*/  SHF.R.S32.HI R0, RZ, 0x1f, R17 ;  /* 0x0000001fff007819 */ /* 0x000fe40000011411 */
[----:B------:R-:W-:-:S04]  /*1a10*/  IADD3 R13, P0, PT, R4, R17, RZ ;  /* 0x00000011040d7210 */ /* 0x000fc80007f1e0ff */
[----:B------:R-:W-:Y:S01]  /*1a20*/  SHF.L.U32 R12, R13, 0x2, RZ ;  /* 0x000000020d0c7819 */ /* 0x000fe200000006ff */
[----:B------:R-:W-:-:S05]  /*1a30*/  IMAD.X R16, R7, 0x1, R0, P0 ;  /* 0x0000000107107824 */ /* 0x000fca00000e0600 */
[----:B------:R-:W-:Y:S02]  /*1a40*/  SHF.L.U64.HI R13, R13, 0x2, R16 ;  /* 0x000000020d0d7819 */ /* 0x000fe40000010210 */
[----:B--2---:R-:W-:Y:S01]  /*1a50*/  IADD3 R16, P0, PT, R12, UR26, RZ ;  /* 0x0000001a0c107c10 */ /* 0x004fe2000ff1e0ff */
[----:B-1----:R-:W-:Y:S01]  /*1a60*/  IMAD.WIDE R14, R11, 0x4, R14 ;  /* 0x000000040b0e7825 */ /* 0x002fe200078e020e */
[----:B------:R-:W-:Y:S02]  /*1a70*/  IADD3 R11, P1, PT, R17, UR6, RZ ;  /* 0x00000006110b7c10 */ /* 0x000fe4000ff3e0ff */
[----:B------:R-:W-:Y:S02]  /*1a80*/  IADD3.X R17, PT, PT, R13, UR27, RZ, P0, !PT ;  /* 0x0000001b0d117c10 */ /* 0x000fe400087fe4ff */
[----:B------:R-:W-:Y:S01]  /*1a90*/  LEA R10, P2, R11, UR24, 0x2 ;  /* 0x000000180b0a7c11 */ /* 0x000fe2000f8410ff */
[----:B------:R-:W2:Y:S01]  /*1aa0*/  LDG.E R9, desc[UR10][R14.64] ;  /* 0x0000000a0e097981 */ /* 0x000ea2000c1e1900 */
[----:B------:R-:W-:-:S03]  /*1ab0*/  IADD3.X R0, PT, PT, R0, UR9, RZ, P1, !PT ;  /* 0x0000000900007c10 */ /* 0x000fc60008ffe4ff */
[----:B------:R-:W3:Y:S01]  /*1ac0*/  LDG.E R17, desc[UR10][R16.64] ;  /* 0x0000000a10117981 */ /* 0x000ee2000c1e1900 */
[----:B------:R-:W-:-:S06]  /*1ad0*/  LEA.HI.X R11, R11, UR25, R0, 0x2, P2 ;  /* 0x000000190b0b7c11 */ /* 0x000fcc00090f1400 */
[----:B------:R-:W4:Y:S01]  /*1ae0*/  LDG.E R11, desc[UR10][R10.64] ;  /* 0x0000000a0a0b7981 */ /* 0x000f22000c1e1900 */
[----:B------:R-:W-:Y:S01]  /*1af0*/  BSSY.RECONVERGENT B2, `(.L_x_39) ;  /* 0x000000e000027945 */ /* 0x000fe20003800200 */
[----:B--2---:R-:W0:Y:S01]  /*1b00*/  MUFU.RCP R18, R9 ;  /* 0x0000000900127308 */ /* 0x004e220000001000 */
[----:B---3--:R-:W-:-:S04]  /*1b10*/  FADD R14, -R17, R26 ;  /* 0x0000001a110e7221 */ /* 0x008fc80000000100 */
[----:B----4-:R-:W-:-:S04]  /*1b20*/  FMUL R15, R14, R11 ;  /* 0x0000000b0e0f7220 */ /* 0x010fc80000400000 */
[----:B------:R-:W-:Y:S01]  /*1b30*/  FMUL R0, R14, R15 ;  /* 0x0000000f0e007220 */ /* 0x000fe20000400000 */
[----:B0-----:R-:W-:-:S03]  /*1b40*/  FFMA R19, -R9, R18, 1 ;  /* 0x3f80000009137423 */ /* 0x001fc60000000112 */
[----:B------:R-:W0:Y:S01]  /*1b50*/  FCHK P0, R0, R9 ;  /* 0x0000000900007302 */ /* 0x000e220000000000 */
[----:B------:R-:W-:-:S04]  /*1b60*/  FFMA R19, R18, R19, R18 ;  /* 0x0000001312137223 */ /* 0x000fc80000000012 */
[----:B------:R-:W-:-:S04]  /*1b70*/  FFMA R18, R0, R19, RZ ;  /* 0x0000001300127223 */ /* 0x000fc800000000ff */
[----:B------:R-:W-:-:S04]  /*1b80*/  FFMA R15, -R9, R18, R0 ;  /* 0x00000012090f7223 */ /* 0x000fc80000000100 */
[----:B------:R-:W-:Y:S01]  /*1b90*/  FFMA R15, R19, R15, R18 ;  /* 0x0000000f130f7223 */ /* 0x000fe20000000012 */
[----:B0-----:R-:W-:Y:S06]  /*1ba0*/  @!P0 BRA `(.L_x_40) ;  /* 0x0000000000088947 */ /* 0x001fec0003800000 */
[----:B------:R-:W-:-:S07]  /*1bb0*/  MOV R10, 0x1bd0 ;  /* 0x00001bd0000a7802 */ /* 0x000fce0000000f00 */
[----:B------:R-:W-:Y:S05]  /*1bc0*/  CALL.REL.NOINC `($__internal_1_$__cuda_sm3x_div_rn_noftz_f32_slowpath) ;  /* 0x0000000000a87944 */ /* 0x000fea0003c00000 */
.L_x_40:
[----:B------:R-:W-:Y:S05]  /*1bd0*/  BSYNC.RECONVERGENT B2 ;  /* 0x0000000000027941 */ /* 0x000fea0003800200 */
.L_x_39:
[----:B------:R-:W0:Y:S01]  /*1be0*/  LDCU.128 UR24, c[0x0][0x3a0] ;  /* 0x00007400ff1877ac */ /* 0x000e220008000c00 */
[----:B------:R-:W1:Y:S01]  /*1bf0*/  LDCU UR8, c[0x0][0x360] ;  /* 0x00006c00ff0877ac */ /* 0x000e620008000800 */
[----:B------:R-:W2:Y:S01]  /*1c00*/  LDCU UR20, c[0x0][0x3c4] ;  /* 0x00007880ff1477ac */ /* 0x000ea20008000800 */
[C---:B0-----:R-:W-:Y:S02]  /*1c10*/  IADD3 R10, P0, PT, R12.reuse, UR26, RZ ;  /* 0x0000001a0c0a7c10 */ /* 0x041fe4000ff1e0ff */
[----:B------:R-:W-:Y:S02]  /*1c20*/  IADD3 R12, P1, PT, R12, UR24, RZ ;  /* 0x000000180c0c7c10 */ /* 0x000fe4000ff3e0ff */
[C---:B------:R-:W-:Y:S01]  /*1c30*/  IADD3.X R11, PT, PT, R13.reuse, UR27, RZ, P0, !PT ;  /* 0x0000001b0d0b7c10 */ /* 0x040fe200087fe4ff */
[----:B-1----:R-:W-:Y:S01]  /*1c40*/  VIADD R8, R8, UR8 ;  /* 0x0000000808087c36 */ /* 0x002fe20008000000 */
[----:B------:R-:W-:-:S03]  /*1c50*/  IADD3.X R13, PT, PT, R13, UR25, RZ, P1, !PT ;  /* 0x000000190d0d7c10 */ /* 0x000fc60008ffe4ff */
[----:B------:R0:W-:Y:S01]  /*1c60*/  STG.E desc[UR10][R10.64], R15 ;  /* 0x0000000f0a007986 */ /* 0x0001e2000c10190a */
[----:B--2---:R-:W-:-:S03]  /*1c70*/  ISETP.GE.AND P0, PT, R8, UR20, PT ;  /* 0x0000001408007c0c */ /* 0x004fc6000bf06270 */
[----:B------:R0:W-:Y:S10]  /*1c80*/  STG.E desc[UR10][R12.64], R14 ;  /* 0x0000000e0c007986 */ /* 0x0001f4000c10190a */
[----:B------:R-:W-:Y:S05]  /*1c90*/  @!P0 BRA `(.L_x_41) ;  /* 0xffffffe800708947 */ /* 0x000fea000383ffff */
.L_x_10:
[----:B------:R-:W-:Y:S05]  /*1ca0*/  BSYNC.RECONVERGENT B0 ;  /* 0x0000000000007941 */ /* 0x000fea0003800200 */
.L_x_9:
[----:B------:R-:W1:Y:S01]  /*1cb0*/  LDCU UR8, c[0x0][0x364] ;  /* 0x00006c80ff0877ac */ /* 0x000e620008000800 */
[----:B------:R-:W2:Y:S01]  /*1cc0*/  LDCU UR20, c[0x0][0x3c0] ;  /* 0x00007800ff1477ac */ /* 0x000ea20008000800 */
[----:B-1----:R-:W-:-:S05]  /*1cd0*/  VIADD R5, R5, UR8 ;  /* 0x0000000805057c36 */ /* 0x002fca0008000000 */
[----:B--2---:R-:W-:-:S13]  /*1ce0*/  ISETP.GE.AND P0, PT, R5, UR20, PT ;  /* 0x0000001405007c0c */ /* 0x004fda000bf06270 */
[----:B------:R-:W-:Y:S05]  /*1cf0*/  @!P0 BRA `(.L_x_42) ;  /* 0xffffffe800448947 */ /* 0x000fea000383ffff */
[----:B------:R-:W-:Y:S05]  /*1d00*/  BSYNC.RECONVERGENT B1 ;  /* 0x0000000000017941 */ /* 0x000fea0003800200 */
.L_x_8:
[----:B------:R-:W-:Y:S05]  /*1d10*/  EXIT ;  /* 0x000000000000794d */ /* 0x000fea0003800000 */
        .weak           $__internal_0_$__cuda_sm20_sqrt_rn_f32_slowpath
        .type           $__internal_0_$__cuda_sm20_sqrt_rn_f32_slowpath,@function
        .size           $__internal_0_$__cuda_sm20_sqrt_rn_f32_slowpath,($__internal_1_$__cuda_sm3x_div_rn_noftz_f32_slowpath - $__internal_0_$__cuda_sm20_sqrt_rn_f32_slowpath)
$__internal_0_$__cuda_sm20_sqrt_rn_f32_slowpath:
[----:B------:R-:W-:-:S13]  /*1d20*/  LOP3.LUT P0, RZ, R0, 0x7fffffff, RZ, 0xc0, !PT ;  /* 0x7fffffff00ff7812 */ /* 0x000fda000780c0ff */
[----:B------:R-:W-:Y:S01]  /*1d30*/  @!P0 IMAD.MOV.U32 R26, RZ, RZ, R0 ;  /* 0x000000ffff1a8224 */ /* 0x000fe200078e0000 */
[----:B------:R-:W-:Y:S06]  /*1d40*/  @!P0 BRA `(.L_x_43) ;  /* 0x0000000000408947 */ /* 0x000fec0003800000 */
[----:B------:R-:W-:-:S13]  /*1d50*/  FSETP.GEU.FTZ.AND P0, PT, R0, RZ, PT ;  /* 0x000000ff0000720b */ /* 0x000fda0003f1e000 */
[----:B------:R-:W-:Y:S01]  /*1d60*/  @!P0 IMAD.MOV.U32 R26, RZ, RZ, 0x7fffffff ;  /* 0x7fffffffff1a8424 */ /* 0x000fe200078e00ff */
[----:B------:R-:W-:Y:S06]  /*1d70*/  @!P0 BRA `(.L_x_43) ;  /* 0x0000000000348947 */ /* 0x000fec0003800000 */
[----:B------:R-:W-:-:S13]  /*1d80*/  FSETP.GTU.FTZ.AND P0, PT, |R0|, +INF , PT ;  /* 0x7f8000000000780b */ /* 0x000fda0003f1c200 */
[----:B------:R-:W-:Y:S01]  /*1d90*/  @P0 FADD.FTZ R26, R0, 1 ;  /* 0x3f800000001a0421 */ /* 0x000fe20000010000 */
[----:B------:R-:W-:Y:S06]  /*1da0*/  @P0 BRA `(.L_x_43) ;  /* 0x0000000000280947 */ /* 0x000fec0003800000 */
[----:B------:R-:W-:-:S13]  /*1db0*/  FSETP.NEU.FTZ.AND P0, PT, |R0|, +INF , PT ;  /* 0x7f8000000000780b */ /* 0x000fda0003f1d200 */
[----:B------:R-:W-:-:S04]  /*1dc0*/  @P0 FFMA R17, R0, 1.84467440737095516160e+19, RZ ;  /* 0x5f80000000110823 */ /* 0x000fc800000000ff */
[----:B------:R-:W0:Y:S02]  /*1dd0*/  @P0 MUFU.RSQ R26, R17 ;  /* 0x00000011001a0308 */ /* 0x000e240000001400 */
[----:B0-----:R-:W-:Y:S01]  /*1de0*/  @P0 FMUL.FTZ R24, R17, R26 ;  /* 0x0000001a11180220 */ /* 0x001fe20000410000 */
[----:B------:R-:W-:Y:S01]  /*1df0*/  @P0 FMUL.FTZ R27, R26, 0.5 ;  /* 0x3f0000001a1b0820 */ /* 0x000fe20000410000 */
[----:B------:R-:W-:Y:S02]  /*1e00*/  @!P0 MOV R26, R0 ;  /* 0x00000000001a8202 */ /* 0x000fe40000000f00 */
[----:B------:R-:W-:-:S04]  /*1e10*/  @P0 FADD.FTZ R25, -R24, -RZ ;  /* 0x800000ff18190221 */ /* 0x000fc80000010100 */
[----:B------:R-:W-:-:S04]  /*1e20*/  @P0 FFMA R25, R24, R25, R17 ;  /* 0x0000001918190223 */ /* 0x000fc80000000011 */
[----:B------:R-:W-:-:S04]  /*1e30*/  @P0 FFMA R25, R25, R27, R24 ;  /* 0x0000001b19190223 */ /* 0x000fc80000000018 */
[----:B------:R-:W-:-:S07]  /*1e40*/  @P0 FMUL.FTZ R26, R25, 2.3283064365386962891e-10 ;  /* 0x2f800000191a0820 */ /* 0x000fce0000410000 */
.L_x_43:
[----:B------:R-:W-:-:S04]  /*1e50*/  IMAD.MOV.U32 R17, RZ, RZ, 0x0 ;  /* 0x00000000ff117424 */ /* 0x000fc800078e00ff */
[----:B------:R-:W-:Y:S05]  /*1e60*/  RET.REL.NODEC R16 `(fourier_error) ;  /* 0xffffffe010647950 */ /* 0x000fea0003c3ffff */
        .weak           $__internal_1_$__cuda_sm3x_div_rn_noftz_f32_slowpath
        .type           $__internal_1_$__cuda_sm3x_div_rn_noftz_f32_slowpath,@function
        .size           $__internal_1_$__cuda_sm3x_div_rn_noftz_f32_slowpath,(.L_x_57 - $__internal_1_$__cuda_sm3x_div_rn_noftz_f32_slowpath)
$__internal_1_$__cuda_sm3x_div_rn_noftz_f32_slowpath:
[----:B------:R-:W-:Y:S01]  /*1e70*/  SHF.R.U32.HI R11, RZ, 0x17, R9 ;  /* 0x00000017ff0b7819 */ /* 0x000fe20000011609 */
[----:B------:R-:W-:Y:S01]  /*1e80*/  BSSY.RECONVERGENT B3, `(.L_x_44) ;  /* 0x0000062000037945 */ /* 0x000fe20003800200 */
[----:B------:R-:W-:Y:S02]  /*1e90*/  SHF.R.U32.HI R16, RZ, 0x17, R0 ;  /* 0x00000017ff107819 */ /* 0x000fe40000011600 */
[----:B------:R-:W-:Y:S02]  /*1ea0*/  LOP3.LUT R11, R11, 0xff, RZ, 0xc0, !PT ;  /* 0x000000ff0b0b7812 */ /* 0x000fe400078ec0ff */
[----:B------:R-:W-:-:S03]  /*1eb0*/  LOP3.LUT R16, R16, 0xff, RZ, 0xc0, !PT ;  /* 0x000000ff10107812 */ /* 0x000fc600078ec0ff */
[----:B------:R-:W-:Y:S02]  /*1ec0*/  VIADD R18, R11, 0xffffffff ;  /* 0xffffffff0b127836 */ /* 0x000fe40000000000 */
[----:B------:R-:W-:-:S03]  /*1ed0*/  VIADD R17, R16, 0xffffffff ;  /* 0xffffffff10117836 */ /* 0x000fc60000000000 */
[----:B------:R-:W-:-:S04]  /*1ee0*/  ISETP.GT.U32.AND P0, PT, R18, 0xfd, PT ;  /* 0x000000fd1200780c */ /* 0x000fc80003f04070 */
[----:B------:R-:W-:-:S13]  /*1ef0*/  ISETP.GT.U32.OR P0, PT, R17, 0xfd, P0 ;  /* 0x000000fd1100780c */ /* 0x000fda0000704470 */
[----:B------:R-:W-:Y:S01]  /*1f00*/  @!P0 IMAD.MOV.U32 R15, RZ, RZ, RZ ;  /* 0x000000ffff0f8224 */ /* 0x000fe200078e00ff */
[----:B------:R-:W-:Y:S06]  /*1f10*/  @!P0 BRA `(.L_x_45) ;  /* 0x00000000005c8947 */ /* 0x000fec0003800000 */
[----:B------:R-:W-:Y:S02]  /*1f20*/  FSETP.GTU.FTZ.AND P0, PT, |R0|, +INF , PT ;  /* 0x7f8000000000780b */ /* 0x000fe40003f1c200 */
[----:B------:R-:W-:-:S04]  /*1f30*/  FSETP.GTU.FTZ.AND P1, PT, |R9|, +INF , PT ;  /* 0x7f8000000900780b */ /* 0x000fc80003f3c200 */
[----:B------:R-:W-:-:S13]  /*1f40*/  PLOP3.LUT P0, PT, P0, P1, PT, 0xf8, 0x8f ;  /* 0x00000000008f781c */ /* 0x000fda0000703f70 */
[----:B------:R-:W-:Y:S05]  /*1f50*/  @P0 BRA `(.L_x_46) ;  /* 0x00000004004c0947 */ /* 0x000fea0003800000 */
[----:B------:R-:W-:-:S13]  /*1f60*/  LOP3.LUT P0, RZ, R9, 0x7fffffff, R0, 0xc8, !PT ;  /* 0x7fffffff09ff7812 */ /* 0x000fda000780c800 */
[----:B------:R-:W-:Y:S05]  /*1f70*/  @!P0 BRA `(.L_x_47) ;  /* 0x00000004003c8947 */ /* 0x000fea0003800000 */
[C---:B------:R-:W-:Y:S02]  /*1f80*/  FSETP.NEU.FTZ.AND P2, PT, |R0|.reuse, +INF , PT ;  /* 0x7f8000000000780b */ /* 0x040fe40003f5d200 */
[----:B------:R-:W-:Y:S02]  /*1f90*/  FSETP.NEU.FTZ.AND P1, PT, |R9|, +INF , PT ;  /* 0x7f8000000900780b */ /* 0x000fe40003f3d200 */
[----:B------:R-:W-:-:S11]  /*1fa0*/  FSETP.NEU.FTZ.AND P0, PT, |R0|, +INF , PT ;  /* 0x7f8000000000780b */ /* 0x000fd60003f1d200 */
[----:B------:R-:W-:Y:S05]  /*1fb0*/  @!P1 BRA !P2, `(.L_x_47) ;  /* 0x00000004002c9947 */ /* 0x000fea0005000000 */
[----:B------:R-:W-:-:S04]  /*1fc0*/  LOP3.LUT P2, RZ, R0, 0x7fffffff, RZ, 0xc0, !PT ;  /* 0x7fffffff00ff7812 */ /* 0x000fc8000784c0ff */
[----:B------:R-:W-:-:S13]  /*1fd0*/  PLOP3.LUT P1, PT, P1, P2, PT, 0x2f, 0xf2 ;  /* 0x0000000000f2781c */ /* 0x000fda0000f24577 */
[----:B------:R-:W-:Y:S05]  /*1fe0*/  @P1 BRA `(.L_x_48) ;  /* 0x0000000400181947 */ /* 0x000fea0003800000 */
[----:B------:R-:W-:-:S04]  /*1ff0*/  LOP3.LUT P1, RZ, R9, 0x7fffffff, RZ, 0xc0, !PT ;  /* 0x7fffffff09ff7812 */ /* 0x000fc8000782c0ff */
[----:B------:R-:W-:-:S13]  /*2000*/  PLOP3.LUT P0, PT, P0, P1, PT, 0x2f, 0xf2 ;  /* 0x0000000000f2781c */ /* 0x000fda0000702577 */
[----:B------:R-:W-:Y:S05]  /*2010*/  @P0 BRA `(.L_x_49) ;  /* 0x0000000400000947 */ /* 0x000fea0003800000 */
[----:B------:R-:W-:Y:S02]  /*2020*/  ISETP.GE.AND P0, PT, R17, RZ, PT ;  /* 0x000000ff1100720c */ /* 0x000fe40003f06270 */
[----:B------:R-:W-:-:S11]  /*2030*/  ISETP.GE.AND P1, PT, R18, RZ, PT ;  /* 0x000000ff1200720c */ /* 0x000fd60003f26270 */
[----:B------:R-:W-:Y:S01]  /*2040*/  @P0 MOV R15, RZ ;  /* 0x000000ff000f0202 */ /* 0x000fe20000000f00 */
[----:B------:R-:W-:Y:S02]  /*2050*/  @!P0 IMAD.MOV.U32 R15, RZ, RZ, -0x40 ;  /* 0xffffffc0ff0f8424 */ /* 0x000fe400078e00ff */
[----:B------:R-:W-:Y:S01]  /*2060*/  @!P0 FFMA R0, R0, 1.84467440737095516160e+19, RZ ;  /* 0x5f80000000008823 */ /* 0x000fe200000000ff */
[----:B------:R-:W-:Y:S01]  /*2070*/  @!P1 FFMA R9, R9, 1.84467440737095516160e+19, RZ ;  /* 0x5f80000009099823 */ /* 0x000fe200000000ff */
[----:B------:R-:W-:-:S07]  /*2080*/  @!P1 VIADD R15, R15, 0x40 ;  /* 0x000000400f0f9836 */ /* 0x000fce0000000000 */
.L_x_45:
[----:B------:R-:W-:Y:S01]  /*2090*/  LEA R18, R11, 0xc0800000, 0x17 ;  /* 0xc08000000b127811 */ /* 0x000fe200078eb8ff */
[----:B------:R-:W-:Y:S01]  /*20a0*/  VIADD R16, R16, 0xffffff81 ;  /* 0xffffff8110107836 */ /* 0x000fe20000000000 */
[----:B------:R-:W-:Y:S03]  /*20b0*/  BSSY.RECONVERGENT B4, `(.L_x_50) ;  /* 0x0000035000047945 */ /* 0x000fe60003800200 */
[----:B------:R-:W-:Y:S02]  /*20c0*/  IMAD.IADD R19, R9, 0x1, -R18 ;  /* 0x0000000109137824 */ /* 0x000fe400078e0a12 */
[C---:B------:R-:W-:Y:S01]  /*20d0*/  IMAD R0, R16.reuse, -0x800000, R0 ;  /* 0xff80000010007824 */ /* 0x040fe200078e0200 */
[----:B------:R-:W-:Y:S01]  /*20e0*/  IADD3 R16, PT, PT, R16, 0x7f, -R11 ;  /* 0x0000007f10107810 */ /* 0x000fe20007ffe80b */
[----:B------:R-:W0:Y:S01]  /*20f0*/  MUFU.RCP R18, R19 ;  /* 0x0000001300127308 */ /* 0x000e220000001000 */
[----:B------:R-:W-:-:S02]  /*2100*/  FADD.FTZ R9, -R19, -RZ ;  /* 0x800000ff13097221 */ /* 0x000fc40000010100 */
[----:B------:R-:W-:Y:S02]  /*2110*/  IADD3 R16, PT, PT, R16, R15, RZ ;  /* 0x0000000f10107210 */ /* 0x000fe40007ffe0ff */
[----:B0-----:R-:W-:-:S04]  /*2120*/  FFMA R17, R18, R9, 1 ;  /* 0x3f80000012117423 */ /* 0x001fc80000000009 */
[----:B------:R-:W-:-:S04]  /*2130*/  FFMA R17, R18, R17, R18 ;  /* 0x0000001112117223 */ /* 0x000fc80000000012 */
[----:B------:R-:W-:-:S04]  /*2140*/  FFMA R18, R0, R17, RZ ;  /* 0x0000001100127223 */ /* 0x000fc800000000ff */
[----:B------:R-:W-:-:S04]  /*2150*/  FFMA R20, R9, R18, R0 ;  /* 0x0000001209147223 */ /* 0x000fc80000000000 */
[----:B------:R-:W-:-:S04]  /*2160*/  FFMA R18, R17, R20, R18 ;  /* 0x0000001411127223 */ /* 0x000fc80000000012 */
[----:B------:R-:W-:-:S04]  /*2170*/  FFMA R9, R9, R18, R0 ;  /* 0x0000001209097223 */ /* 0x000fc80000000000 */
[----:B------:R-:W-:-:S05]  /*2180*/  FFMA R0, R17, R9, R18 ;  /* 0x0000000911007223 */ /* 0x000fca0000000012 */
[----:B------:R-:W-:-:S04]  /*2190*/  SHF.R.U32.HI R11, RZ, 0x17, R0 ;  /* 0x00000017ff0b7819 */ /* 0x000fc80000011600 */
[----:B------:R-:W-:-:S05]  /*21a0*/  LOP3.LUT R11, R11, 0xff, RZ, 0xc0, !PT ;  /* 0x000000ff0b0b7812 */ /* 0x000fca00078ec0ff */
[----:B------:R-:W-:-:S04]  /*21b0*/  IMAD.IADD R11, R11, 0x1, R16 ;  /* 0x000000010b0b7824 */ /* 0x000fc800078e0210 */
[----:B------:R-:W-:-:S05]  /*21c0*/  VIADD R15, R11, 0xffffffff ;  /* 0xffffffff0b0f7836 */ /* 0x000fca0000000000 */
[----:B------:R-:W-:-:S13]  /*21d0*/  ISETP.GE.U32.AND P0, PT, R15, 0xfe, PT ;  /* 0x000000fe0f00780c */ /* 0x000fda0003f06070 */
[----:B------:R-:W-:Y:S05]  /*21e0*/  @!P0 BRA `(.L_x_51) ;  /* 0x0000000000808947 */ /* 0x000fea0003800000 */
[----:B------:R-:W-:-:S13]  /*21f0*/  ISETP.GT.AND P0, PT, R11, 0xfe, PT ;  /* 0x000000fe0b00780c */ /* 0x000fda0003f04270 */
[----:B------:R-:W-:Y:S05]  /*2200*/  @P0 BRA `(.L_x_52) ;  /* 0x00000000006c0947 */ /* 0x000fea0003800000 */
[----:B------:R-:W-:-:S13]  /*2210*/  ISETP.GE.AND P0, PT, R11, 0x1, PT ;  /* 0x000000010b00780c */ /* 0x000fda0003f06270 */
[----:B------:R-:W-:Y:S05]  /*2220*/  @P0 BRA `(.L_x_53) ;  /* 0x0000000000740947 */ /* 0x000fea0003800000 */
[----:B------:R-:W-:Y:S02]  /*2230*/  ISETP.GE.AND P0, PT, R11, -0x18, PT ;  /* 0xffffffe80b00780c */ /* 0x000fe40003f06270 */
[----:B------:R-:W-:-:S11]  /*2240*/  LOP3.LUT R0, R0, 0x80000000, RZ, 0xc0, !PT ;  /* 0x8000000000007812 */ /* 0x000fd600078ec0ff */
[----:B------:R-:W-:Y:S05]  /*2250*/  @!P0 BRA `(.L_x_53) ;  /* 0x0000000000688947 */ /* 0x000fea0003800000 */
[-CC-:B------:R-:W-:Y:S01]  /*2260*/  FFMA.RZ R15, R17, R9.reuse, R18.reuse ;  /* 0x00000009110f7223 */ /* 0x180fe2000000c012 */
[C---:B------:R-:W-:Y:S02]  /*2270*/  ISETP.NE.AND P2, PT, R11.reuse, RZ, PT ;  /* 0x000000ff0b00720c */ /* 0x040fe40003f45270 */
[----:B------:R-:W-:Y:S02]  /*2280*/  ISETP.NE.AND P1, PT, R11, RZ, PT ;  /* 0x000000ff0b00720c */ /* 0x000fe40003f25270 */
[----:B------:R-:W-:Y:S01]  /*2290*/  LOP3.LUT R16, R15, 0x7fffff, RZ, 0xc0, !PT ;  /* 0x007fffff0f107812 */ /* 0x000fe200078ec0ff */
[CCC-:B------:R-:W-:Y:S01]  /*22a0*/  FFMA.RP R15, R17.reuse, R9.reuse, R18.reuse ;  /* 0x00000009110f7223 */ /* 0x1c0fe20000008012 */
[----:B------:R-:W-:Y:S01]  /*22b0*/  FFMA.RM R18, R17, R9, R18 ;  /* 0x0000000911127223 */ /* 0x000fe20000004012 */
[----:B------:R-:W-:Y:S01]  /*22c0*/  VIADD R9, R11, 0x20 ;  /* 0x000000200b097836 */ /* 0x000fe20000000000 */
[----:B------:R-:W-:Y:S01]  /*22d0*/  LOP3.LUT R16, R16, 0x800000, RZ, 0xfc, !PT ;  /* 0x0080000010107812 */ /* 0x000fe200078efcff */
[----:B------:R-:W-:-:S02]  /*22e0*/  IMAD.MOV R11, RZ, RZ, -R11 ;  /* 0x000000ffff0b7224 */ /* 0x000fc400078e0a0b */
[----:B------:R-:W-:Y:S02]  /*22f0*/  FSETP.NEU.FTZ.AND P0, PT, R15, R18, PT ;  /* 0x000000120f00720b */ /* 0x000fe40003f1d000 */
[----:B------:R-:W-:Y:S02]  /*2300*/  SHF.L.U32 R9, R16, R9, RZ ;  /* 0x0000000910097219 */ /* 0x000fe400000006ff */
[----:B------:R-:W-:Y:S02]  /*2310*/  SEL R11, R11, RZ, P2 ;  /* 0x000000ff0b0b7207 */ /* 0x000fe40001000000 */
[----:B------:R-:W-:Y:S02]  /*2320*/  ISETP.NE.AND P1, PT, R9, RZ, P1 ;  /* 0x000000ff0900720c */ /* 0x000fe40000f25270 */
[----:B------:R-:W-:Y:S02]  /*2330*/  SHF.R.U32.HI R11, RZ, R11, R16 ;  /* 0x0000000bff0b7219 */ /* 0x000fe40000011610 */
[----:B------:R-:W-:-:S02]  /*2340*/  PLOP3.LUT P0, PT, P0, P1, PT, 0xf8, 0x8f ;  /* 0x00000000008f781c */ /* 0x000fc40000703f70 */
[----:B------:R-:W-:Y:S02]  /*2350*/  SHF.R.U32.HI R16, RZ, 0x1, R11 ;  /* 0x00000001ff107819 */ /* 0x000fe4000001160b */
[----:B------:R-:W-:-:S04]  /*2360*/  SEL R9, RZ, 0x1, !P0 ;  /* 0x00000001ff097807 */ /* 0x000fc80004000000 */
[----:B------:R-:W-:-:S04]  /*2370*/  LOP3.LUT R18, R9, 0x1, R16, 0xf8, !PT ;  /* 0x0000000109127812 */ /* 0x000fc800078ef810 */
[----:B------:R-:W-:-:S04]  /*2380*/  LOP3.LUT R11, R18, R11, RZ, 0xc0, !PT ;  /* 0x0000000b120b7212 */ /* 0x000fc800078ec0ff */
[----:B------:R-:W-:-:S04]  /*2390*/  IADD3 R11, PT, PT, R16, R11, RZ ;  /* 0x0000000b100b7210 */ /* 0x000fc80007ffe0ff */
[----:B------:R-:W-:Y:S01]  /*23a0*/  LOP3.LUT R0, R11, R0, RZ, 0xfc, !PT ;  /* 0x000000000b007212 */ /* 0x000fe200078efcff */
[----:B------:R-:W-:Y:S06]  /*23b0*/  BRA `(.L_x_53) ;  /* 0x0000000000107947 */ /* 0x000fec0003800000 */
.L_x_52:
[----:B------:R-:W-:-:S04]  /*23c0*/  LOP3.LUT R0, R0, 0x80000000, RZ, 0xc0, !PT ;  /* 0x8000000000007812 */ /* 0x000fc800078ec0ff */
[----:B------:R-:W-:Y:S01]  /*23d0*/  LOP3.LUT R0, R0, 0x7f800000, RZ, 0xfc, !PT ;  /* 0x7f80000000007812 */ /* 0x000fe200078efcff */
[----:B------:R-:W-:Y:S06]  /*23e0*/  BRA `(.L_x_53) ;  /* 0x0000000000047947 */ /* 0x000fec0003800000 */
.L_x_51:
[----:B------:R-:W-:-:S07]  /*23f0*/  IMAD R0, R16, 0x800000, R0 ;  /* 0x0080000010007824 */ /* 0x000fce00078e0200 */
.L_x_53:
[----:B------:R-:W-:Y:S05]  /*2400*/  BSYNC.RECONVERGENT B4 ;  /* 0x0000000000047941 */ /* 0x000fea0003800200 */
.L_x_50:
[----:B------:R-:W-:Y:S05]  /*2410*/  BRA `(.L_x_54) ;  /* 0x0000000000207947 */ /* 0x000fea0003800000 */
.L_x_49:
[----:B------:R-:W-:-:S04]  /*2420*/  LOP3.LUT R0, R9, 0x80000000, R0, 0x48, !PT ;  /* 0x8000000009007812 */ /* 0x000fc800078e4800 */
[----:B------:R-:W-:Y:S01]  /*2430*/  LOP3.LUT R0, R0, 0x7f800000, RZ, 0xfc, !PT ;  /* 0x7f80000000007812 */ /* 0x000fe200078efcff */
[----:B------:R-:W-:Y:S06]  /*2440*/  BRA `(.L_x_54) ;  /* 0x0000000000147947 */ /* 0x000fec0003800000 */
.L_x_48:
[----:B------:R-:W-:Y:S01]  /*2450*/  LOP3.LUT R0, R9, 0x80000000, R0, 0x48, !PT ;  /* 0x8000000009007812 */ /* 0x000fe200078e4800 */
[----:B------:R-:W-:Y:S06]  /*2460*/  BRA `(.L_x_54) ;  /* 0x00000000000c7947 */ /* 0x000fec0003800000 */
.L_x_47:
[----:B------:R-:W0:Y:S01]  /*2470*/  MUFU.RSQ R0, -QNAN ;  /* 0xffc0000000007908 */ /* 0x000e220000001400 */
[----:B------:R-:W-:Y:S05]  /*2480*/  BRA `(.L_x_54) ;  /* 0x0000000000047947 */ /* 0x000fea0003800000 */
.L_x_46:
[----:B------:R-:W-:-:S07]  /*2490*/  FADD.FTZ R0, R0, R9 ;  /* 0x0000000900007221 */ /* 0x000fce0000010000 */
.L_x_54:
[----:B------:R-:W-:Y:S05]  /*24a0*/  BSYNC.RECONVERGENT B3 ;  /* 0x0000000000037941 */ /* 0x000fea0003800200 */
.L_x_44:
[----:B------:R-:W-:Y:S02]  /*24b0*/  IMAD.MOV.U32 R11, RZ, RZ, 0x0 ;  /* 0x00000000ff0b7424 */ /* 0x000fe400078e00ff */
[----:B0-----:R-:W-:Y:S02]  /*24c0*/  IMAD.MOV.U32 R15, RZ, RZ, R0 ;  /* 0x000000ffff0f7224 */ /* 0x001fe400078e0000 */
[----:B------:R-:W-:Y:S05]  /*24d0*/  RET.REL.NODEC R10 `(fourier_error) ;  /* 0xffffffd80ac87950 */ /* 0x000fea0003c3ffff */
.L_x_55:
[----:B------:R-:W-:-:S00]  /*24e0*/  BRA `(.L_x_55) ;  /* 0xfffffffc00fc7947 */ /* 0x000fc0000383ffff */
[----:B------:R-:W-:-:S00]  /*24f0*/  NOP ;  /* 0x0000000000007918 */ /* 0x000fc00000000000 */
        /* <DEDUP_REMOVED lines=8> */
.L_x_57:


//--------------------- .nv.shared.reserved.0     --------------------------
	.section	.nv.shared.reserved.0,"aw",@nobits
	.weak		__nv_reservedSMEM_offset_0_alias
	.size		__nv_reservedSMEM_offset_0_alias, 0, 64
	.other		__nv_reservedSMEM_offset_0_alias,@"STO_CUDA_RESERVED_SHARED STV_DEFAULT"
__nv_reservedSMEM_offset_0_alias:
	.zero		0
	.zero		64


//--------------------- .nv.global                --------------------------
	.section	.nv.global,"aw",@nobits
.nv.global:
	.type		_ZN34_INTERNAL_f84c8697_4_k_cu_f376b2004cuda3std3__48in_placeE,@object
	.size		_ZN34_INTERNAL_f84c8697_4_k_cu_f376b2004cuda3std3__48in_placeE,(_ZN34_INTERNAL_f84c8697_4_k_cu_f376b2004cuda3std6ranges3__45__cpo8distanceE - _ZN34_INTERNAL_f84c8697_4_k_cu_f376b2004cuda3std3__48in_placeE)
_ZN34_INTERNAL_f84c8697_4_k_cu_f376b2004cuda3std3__48in_placeE:
	.zero		1
	.type		_ZN34_INTERNAL_f84c8697_4_k_cu_f376b2004cuda3std6ranges3__45__cpo8distanceE,@object
	.size		_ZN34_INTERNAL_f84c8697_4_k_cu_f376b2004cuda3std6ranges3__45__cpo8distanceE,(_ZN34_INTERNAL_f84c8697_4_k_cu_f376b2004cuda3std3__45__cpo6cbeginE - _ZN34_INTERNAL_f84c8697_4_k_cu_f376b2004cuda3std6ranges3__45__cpo8distanceE)
_ZN34_INTERNAL_f84c8697_4_k_cu_f376b2004cuda3std6ranges3__45__cpo8distanceE:
	.zero		1
	.type		_ZN34_INTERNAL_f84c8697_4_k_cu_f376b2004cuda3std3__45__cpo6cbeginE,@object
	.size		_ZN34_INTERNAL_f84c8697_4_k_cu_f376b2004cuda3std3__45__cpo6cbeginE,(_ZN34_INTERNAL_f84c8697_4_k_cu_f376b2004cuda3std6ranges3__45__cpo7advanceE - _ZN34_INTERNAL_f84c8697_4_k_cu_f376b2004cuda3std3__45__cpo6cbeginE)
_ZN34_INTERNAL_f84c8697_4_k_cu_f376b2004cuda3std3__45__cpo6cbeginE:
	.zero		1
	.type		_ZN34_INTERNAL_f84c8697_4_k_cu_f376b2004cuda3std6ranges3__45__cpo7advanceE,@object
	.size		_ZN34_INTERNAL_f84c8697_4_k_cu_f376b2004cuda3std6ranges3__45__cpo7advanceE,(_ZN34_INTERNAL_f84c8697_4_k_cu_f376b2004cuda3std3__45__cpo7crbeginE - _ZN34_INTERNAL_f84c8697_4_k_cu_f376b2004cuda3std6ranges3__45__cpo7advanceE)
_ZN34_INTERNAL_f84c8697_4_k_cu_f376b2004cuda3std6ranges3__45__cpo7advanceE:
	.zero		1
	.type		_ZN34_INTERNAL_f84c8697_4_k_cu_f376b2004cuda3std3__45__cpo7crbeginE,@object
	.size		_ZN34_INTERNAL_f84c8697_4_k_cu_f376b2004cuda3std3__45__cpo7crbeginE,(_ZN34_INTERNAL_f84c8697_4_k_cu_f376b2004cuda3std6ranges3__45__cpo4dataE - _ZN34_INTERNAL_f84c8697_4_k_cu_f376b2004cuda3std3__45__cpo7crbeginE)
_ZN34_INTERNAL_f84c8697_4_k_cu_f376b2004cuda3std3__45__cpo7crbeginE:
	.zero		1
	.type		_ZN34_INTERNAL_f84c8697_4_k_cu_f376b2004cuda3std6ranges3__45__cpo4dataE,@object
	.size		_ZN34_INTERNAL_f84c8697_4_k_cu_f376b2004cuda3std6ranges3__45__cpo4dataE,(_ZN34_INTERNAL_f84c8697_4_k_cu_f376b2004cuda3std6ranges3__45__cpo5beginE - _ZN34_INTERNAL_f84c8697_4_k_cu_f376b2004cuda3std6ranges3__45__cpo4dataE)
_ZN34_INTERNAL_f84c8697_4_k_cu_f376b2004cuda3std6ranges3__45__cpo4dataE:
	.zero		1
	.type		_ZN34_INTERNAL_f84c8697_4_k_cu_f376b2004cuda3std6ranges3__45__cpo5beginE,@object
	.size		_ZN34_INTERNAL_f84c8697_4_k_cu_f376b2004cuda3std6ranges3__45__cpo5beginE,(_ZN34_INTERNAL_f84c8697_4_k_cu_f376b2004cuda3std3__436_GLOBAL__N__f84c8697_4_k_cu_f376b2006ignoreE - _ZN34_INTERNAL_f84c8697_4_k_cu_f376b2004cuda3std6ranges3__45__cpo5beginE)
_ZN34_INTERNAL_f84c8697_4_k_cu_f376b2004cuda3std6ranges3__45__cpo5beginE:
	.zero		1
	.type		_ZN34_INTERNAL_f84c8697_4_k_cu_f376b2004cuda3std3__436_GLOBAL__N__f84c8697_4_k_cu_f376b2006ignoreE,@object
	.size		_ZN34_INTERNAL_f84c8697_4_k_cu_f376b2004cuda3std3__436_GLOBAL__N__f84c8697_4_k_cu_f376b2006ignoreE,(_ZN34_INTERNAL_f84c8697_4_k_cu_f376b2004cuda3std6ranges3__45__cpo4sizeE - _ZN34_INTERNAL_f84c8697_4_k_cu_f376b2004cuda3std3__436_GLOBAL__N__f84c8697_4_k_cu_f376b2006ignoreE)
_ZN34_INTERNAL_f84c8697_4_k_cu_f376b2004cuda3std3__436_GLOBAL__N__f84c8697_4_k_cu_f376b2006ignoreE:
	.zero		1
	.type		_ZN34_INTERNAL_f84c8697_4_k_cu_f376b2004cuda3std6ranges3__45__cpo4sizeE,@object
	.size		_ZN34_INTERNAL_f84c8697_4_k_cu_f376b2004cuda3std6ranges3__45__cpo4sizeE,(_ZN34_INTERNAL_f84c8697_4_k_cu_f376b2004cuda3std3__45__cpo5beginE - _ZN34_INTERNAL_f84c8697_4_k_cu_f376b2004cuda3std6ranges3__45__cpo4sizeE)
_ZN34_INTERNAL_f84c8697_4_k_cu_f376b2004cuda3std6ranges3__45__cpo4sizeE:
	.zero		1
	.type		_ZN34_INTERNAL_f84c8697_4_k_cu_f376b2004cuda3std3__45__cpo5beginE,@object
	.size		_ZN34_INTERNAL_f84c8697_4_k_cu_f376b2004cuda3std3__45__cpo5beginE,(_ZN34_INTERNAL_f84c8697_4_k_cu_f376b2004cuda3std6ranges3__45__cpo6cbeginE - _ZN34_INTERNAL_f84c8697_4_k_cu_f376b2004cuda3std3__45__cpo5beginE)
_ZN34_INTERNAL_f84c8697_4_k_cu_f376b2004cuda3std3__45__cpo5beginE:
	.zero		1
	.type		_ZN34_INTERNAL_f84c8697_4_k_cu_f376b2004cuda3std6ranges3__45__cpo6cbeginE,@object
	.size		_ZN34_INTERNAL_f84c8697_4_k_cu_f376b2004cuda3std6ranges3__45__cpo6cbeginE,(_ZN34_INTERNAL_f84c8697_4_k_cu_f376b2004cuda3std3__45__cpo6rbeginE - _ZN34_INTERNAL_f84c8697_4_k_cu_f376b2004cuda3std6ranges3__45__cpo6cbeginE)
_ZN34_INTERNAL_f84c8697_4_k_cu_f376b2004cuda3std6ranges3__45__cpo6cbeginE:
	.zero		1
	.type		_ZN34_INTERNAL_f84c8697_4_k_cu_f376b2004cuda3std3__45__cpo6rbeginE,@object
	.size		_ZN34_INTERNAL_f84c8697_4_k_cu_f376b2004cuda3std3__45__cpo6rbeginE,(_ZN34_INTERNAL_f84c8697_4_k_cu_f376b2004cuda3std6ranges3__45__cpo4nextE - _ZN34_INTERNAL_f84c8697_4_k_cu_f376b2004cuda3std3__45__cpo6rbeginE)
_ZN34_INTERNAL_f84c8697_4_k_cu_f376b2004cuda3std3__45__cpo6rbeginE:
	.zero		1
	.type		_ZN34_INTERNAL_f84c8697_4_k_cu_f376b2004cuda3std6ranges3__45__cpo4nextE,@object
	.size		_ZN34_INTERNAL_f84c8697_4_k_cu_f376b2004cuda3std6ranges3__45__cpo4nextE,(_ZN34_INTERNAL_f84c8697_4_k_cu_f376b2004cuda3std6ranges3__45__cpo4swapE - _ZN34_INTERNAL_f84c8697_4_k_cu_f376b2004cuda3std6ranges3__45__cpo4nextE)
_ZN34_INTERNAL_f84c8697_4_k_cu_f376b2004cuda3std6ranges3__45__cpo4nextE:
	.zero		1
	.type		_ZN34_INTERNAL_f84c8697_4_k_cu_f376b2004cuda3std6ranges3__45__cpo4swapE,@object
	.size		_ZN34_INTERNAL_f84c8697_4_k_cu_f376b2004cuda3std6ranges3__45__cpo4swapE,(_ZN34_INTERNAL_f84c8697_4_k_cu_f376b2004cuda3std3__420unreachable_sentinelE - _ZN34_INTERNAL_f84c8697_4_k_cu_f376b2004cuda3std6ranges3__45__cpo4swapE)
_ZN34_INTERNAL_f84c8697_4_k_cu_f376b2004cuda3std6ranges3__45__cpo4swapE:
	.zero		1
	.type		_ZN34_INTERNAL_f84c8697_4_k_cu_f376b2004cuda3std3__420unreachable_sentinelE,@object
	.size		_ZN34_INTERNAL_f84c8697_4_k_cu_f376b2004cuda3std3__420unreachable_sentinelE,(_ZN34_INTERNAL_f84c8697_4_k_cu_f376b2006thrust24THRUST_300001_SM_1000_NS6system6detail10sequential3seqE - _ZN34_INTERNAL_f84c8697_4_k_cu_f376b2004cuda3std3__420unreachable_sentinelE)
_ZN34_INTERNAL_f84c8697_4_k_cu_f376b2004cuda3std3__420unreachable_sentinelE:
	.zero		1
	.type		_ZN34_INTERNAL_f84c8697_4_k_cu_f376b2006thrust24THRUST_300001_SM_1000_NS6system6detail10sequential3seqE,@object
	.size		_ZN34_INTERNAL_f84c8697_4_k_cu_f376b2006thrust24THRUST_300001_SM_1000_NS6system6detail10sequential3seqE,(_ZN34_INTERNAL_f84c8697_4_k_cu_f376b2004cuda3std3__45__cpo4cendE - _ZN34_INTERNAL_f84c8697_4_k_cu_f376b2006thrust24THRUST_300001_SM_1000_NS6system6detail10sequential3seqE)
_ZN34_INTERNAL_f84c8697_4_k_cu_f376b2006thrust24THRUST_300001_SM_1000_NS6system6detail10sequential3seqE:
	.zero		1
	.type		_ZN34_INTERNAL_f84c8697_4_k_cu_f376b2004cuda3std3__45__cpo4cendE,@object
	.size		_ZN34_INTERNAL_f84c8697_4_k_cu_f376b2004cuda3std3__45__cpo4cendE,(_ZN34_INTERNAL_f84c8697_4_k_cu_f376b2004cuda3std6ranges3__45__cpo9iter_swapE - _ZN34_INTERNAL_f84c8697_4_k_cu_f376b2004cuda3std3__45__cpo4cendE)
_ZN34_INTERNAL_f84c8697_4_k_cu_f376b2004cuda3std3__45__cpo4cendE:
	.zero		1
	.type		_ZN34_INTERNAL_f84c8697_4_k_cu_f376b2004cuda3std6ranges3__45__cpo9iter_swapE,@object
	.size		_ZN34_INTERNAL_f84c8697_4_k_cu_f376b2004cuda3std6ranges3__45__cpo9iter_swapE,(_ZN34_INTERNAL_f84c8697_4_k_cu_f376b2004cuda3std3__45__cpo5crendE - _ZN34_INTERNAL_f84c8697_4_k_cu_f376b2004cuda3std6ranges3__45__cpo9iter_swapE)
_ZN34_INTERNAL_f84c8697_4_k_cu_f376b2004cuda3std6ranges3__45__cpo9iter_swapE:
	.zero		1
	.type		_ZN34_INTERNAL_f84c8697_4_k_cu_f376b2004cuda3std3__45__cpo5crendE,@object
	.size		_ZN34_INTERNAL_f84c8697_4_k_cu_f376b2004cuda3std3__45__cpo5crendE,(_ZN34_INTERNAL_f84c8697_4_k_cu_f376b2004cuda3std6ranges3__45__cpo5cdataE - _ZN34_INTERNAL_f84c8697_4_k_cu_f376b2004cuda3std3__45__cpo5crendE)
_ZN34_INTERNAL_f84c8697_4_k_cu_f376b2004cuda3std3__45__cpo5crendE:
	.zero		1
	.type		_ZN34_INTERNAL_f84c8697_4_k_cu_f376b2004cuda3std6ranges3__45__cpo5cdataE,@object
	.size		_ZN34_INTERNAL_f84c8697_4_k_cu_f376b2004cuda3std6ranges3__45__cpo5cdataE,(_ZN34_INTERNAL_f84c8697_4_k_cu_f376b2004cuda3std6ranges3__45__cpo3endE - _ZN34_INTERNAL_f84c8697_4_k_cu_f376b2004cuda3std6ranges3__45__cpo5cdataE)
_ZN34_INTERNAL_f84c8697_4_k_cu_f376b2004cuda3std6ranges3__45__cpo5cdataE:
	.zero		1
	.type		_ZN34_INTERNAL_f84c8697_4_k_cu_f376b2004cuda3std6ranges3__45__cpo3endE,@object
	.size		_ZN34_INTERNAL_f84c8697_4_k_cu_f376b2004cuda3std6ranges3__45__cpo3endE,(_ZN34_INTERNAL_f84c8697_4_k_cu_f376b2004cuda3std3__419piecewise_constructE - _ZN34_INTERNAL_f84c8697_4_k_cu_f376b2004cuda3std6ranges3__45__cpo3endE)
_ZN34_INTERNAL_f84c8697_4_k_cu_f376b2004cuda3std6ranges3__45__cpo3endE:
	.zero		1
	.type		_ZN34_INTERNAL_f84c8697_4_k_cu_f376b2004cuda3std3__419piecewise_constructE,@object
	.size		_ZN34_INTERNAL_f84c8697_4_k_cu_f376b2004cuda3std3__419piecewise_constructE,(_ZN34_INTERNAL_f84c8697_4_k_cu_f376b2004cuda3std6ranges3__45__cpo5ssizeE - _ZN34_INTERNAL_f84c8697_4_k_cu_f376b2004cuda3std3__419piecewise_constructE)
_ZN34_INTERNAL_f84c8697_4_k_cu_f376b2004cuda3std3__419piecewise_constructE:
	.zero		1
	.type		_ZN34_INTERNAL_f84c8697_4_k_cu_f376b2004cuda3std6ranges3__45__cpo5ssizeE,@object
	.size		_ZN34_INTERNAL_f84c8697_4_k_cu_f376b2004cuda3std6ranges3__45__cpo5ssizeE,(_ZN34_INTERNAL_f84c8697_4_k_cu_f376b2004cuda3std3__45__cpo3endE - _ZN34_INTERNAL_f84c8697_4_k_cu_f376b2004cuda3std6ranges3__45__cpo5ssizeE)
_ZN34_INTERNAL_f84c8697_4_k_cu_f376b2004cuda3std6ranges3__45__cpo5ssizeE:
	.zero		1
	.type		_ZN34_INTERNAL_f84c8697_4_k_cu_f376b2004cuda3std3__45__cpo3endE,@object
	.size		_ZN34_INTERNAL_f84c8697_4_k_cu_f376b2004cuda3std3__45__cpo3endE,(_ZN34_INTERNAL_f84c8697_4_k_cu_f376b2004cuda3std6ranges3__45__cpo4cendE - _ZN34_INTERNAL_f84c8697_4_k_cu_f376b2004cuda3std3__45__cpo3endE)
_ZN34_INTERNAL_f84c8697_4_k_cu_f376b2004cuda3std3__45__cpo3endE:
	.zero		1
	.type		_ZN34_INTERNAL_f84c8697_4_k_cu_f376b2004cuda3std6ranges3__45__cpo4cendE,@object
	.size		_ZN34_INTERNAL_f84c8697_4_k_cu_f376b2004cuda3std6ranges3__45__cpo4cendE,(_ZN34_INTERNAL_f84c8697_4_k_cu_f376b2004cuda3std3__45__cpo4rendE - _ZN34_INTERNAL_f84c8697_4_k_cu_f376b2004cuda3std6ranges3__45__cpo4cendE)
_ZN34_INTERNAL_f84c8697_4_k_cu_f376b2004cuda3std6ranges3__45__cpo4cendE:
	.zero		1
	.type		_ZN34_INTERNAL_f84c8697_4_k_cu_f376b2004cuda3std3__45__cpo4rendE,@object
	.size		_ZN34_INTERNAL_f84c8697_4_k_cu_f376b2004cuda3std3__45__cpo4rendE,(_ZN34_INTERNAL_f84c8697_4_k_cu_f376b2004cuda3std6ranges3__45__cpo4prevE - _ZN34_INTERNAL_f84c8697_4_k_cu_f376b2004cuda3std3__45__cpo4rendE)
_ZN34_INTERNAL_f84c8697_4_k_cu_f376b2004cuda3std3__45__cpo4rendE:
	.zero		1
	.type		_ZN34_INTERNAL_f84c8697_4_k_cu_f376b2004cuda3std6ranges3__45__cpo4prevE,@object
	.size		_ZN34_INTERNAL_f84c8697_4_k_cu_f376b2004cuda3std6ranges3__45__cpo4prevE,(_ZN34_INTERNAL_f84c8697_4_k_cu_f376b2004cuda3std6ranges3__45__cpo9iter_moveE - _ZN34_INTERNAL_f84c8697_4_k_cu_f376b2004cuda3std6ranges3__45__cpo4prevE)
_ZN34_INTERNAL_f84c8697_4_k_cu_f376b2004cuda3std6ranges3__45__cpo4prevE:
	.zero		1
	.type		_ZN34_INTERNAL_f84c8697_4_k_cu_f376b2004cuda3std6ranges3__45__cpo9iter_moveE,@object
	.size		_ZN34_INTERNAL_f84c8697_4_k_cu_f376b2004cuda3std6ranges3__45__cpo9iter_moveE,(.L_13 - _ZN34_INTERNAL_f84c8697_4_k_cu_f376b2004cuda3std6ranges3__45__cpo9iter_moveE)
_ZN34_INTERNAL_f84c8697_4_k_cu_f376b2004cuda3std6ranges3__45__cpo9iter_moveE:
	.zero		1
.L_13:


//--------------------- .nv.constant0.fourier_error --------------------------
	.section	.nv.constant0.fourier_error,"a",@progbits
	.sectionflags	@""
	.align	4
.nv.constant0.fourier_error:
	.zero		968


//--------------------- SYMBOLS --------------------------

	.type		.nv.reservedSmem.offset0,@object
	.size		.nv.reservedSmem.offset0,0x4
